	.headerflags	@"EF_CUDA_TEXMODE_UNIFIED EF_CUDA_64BIT_ADDRESS EF_CUDA_ACCELERATORS EF_CUDA_SM90 EF_CUDA_VIRTUAL_SM(EF_CUDA_SM90)"
	.elftype	@"ET_EXEC"


//--------------------- .nv.info                  --------------------------
	.section	.nv.info,"",@"SHT_CUDA_INFO"
	.align	4


	//----- nvinfo : EIATTR_REGCOUNT
	.align		4
        /*0000*/ 	.byte	0x04, 0x2f
        /*0002*/ 	.short	(.L_3 - .L_2)
	.align		4
.L_2:
        /*0004*/ 	.word	index@(triton_poi_fused__native_batch_norm_legit_no_training_mul_softplus_tanh_8)
        /*0008*/ 	.word	0x0000003d


	//----- nvinfo : EIATTR_MIN_STACK_SIZE
	.align		4
.L_3:
        /*000c*/ 	.byte	0x04, 0x12
        /*000e*/ 	.short	(.L_5 - .L_4)
	.align		4
.L_4:
        /*0010*/ 	.word	index@(triton_poi_fused__native_batch_norm_legit_no_training_mul_softplus_tanh_8)
        /*0014*/ 	.word	0x00000000


	//----- nvinfo : EIATTR_FRAME_SIZE
	.align		4
.L_5:
        /*0018*/ 	.byte	0x04, 0x11
        /*001a*/ 	.short	(.L_7 - .L_6)
	.align		4
.L_6:
        /*001c*/ 	.word	index@(triton_poi_fused__native_batch_norm_legit_no_training_mul_softplus_tanh_8)
        /*0020*/ 	.word	0x00000000


	//----- nvinfo : EIATTR_MIN_STACK_SIZE
	.align		4
.L_7:
        /*0024*/ 	.byte	0x04, 0x12
        /*0026*/ 	.short	(.L_9 - .L_8)
	.align		4
.L_8:
        /*0028*/ 	.word	index@(triton_poi_fused__native_batch_norm_legit_no_training_mul_softplus_tanh_8)
        /*002c*/ 	.word	0x00000000
.L_9:


//--------------------- .nv.info.triton_poi_fused__native_batch_norm_legit_no_training_mul_softplus_tanh_8 --------------------------
	.section	.nv.info.triton_poi_fused__native_batch_norm_legit_no_training_mul_softplus_tanh_8,"",@"SHT_CUDA_INFO"
	.sectionflags	@""
	.align	4


	//----- nvinfo : EIATTR_CUDA_API_VERSION
	.align		4
        /*0000*/ 	.byte	0x04, 0x37
        /*0002*/ 	.short	(.L_11 - .L_10)
.L_10:
        /*0004*/ 	.word	0x0000007c


	//----- nvinfo : EIATTR_KPARAM_INFO
	.align		4
.L_11:
        /*0008*/ 	.byte	0x04, 0x17
        /*000a*/ 	.short	(.L_13 - .L_12)
.L_12:
        /*000c*/ 	.word	0x00000000
        /*0010*/ 	.short	0x0007
        /*0012*/ 	.short	0x0034
        /*0014*/ 	.byte	0x00, 0xf0, 0x11, 0x00


	//----- nvinfo : EIATTR_KPARAM_INFO
	.align		4
.L_13:
        /*0018*/ 	.byte	0x04, 0x17
        /*001a*/ 	.short	(.L_15 - .L_14)
.L_14:
        /*001c*/ 	.word	0x00000000
        /*0020*/ 	.short	0x0006
        /*0022*/ 	.short	0x0030
        /*0024*/ 	.byte	0x00, 0xf0, 0x11, 0x00


	//----- nvinfo : EIATTR_KPARAM_INFO
	.align		4
.L_15:
        /*0028*/ 	.byte	0x04, 0x17
        /*002a*/ 	.short	(.L_17 - .L_16)
.L_16:
        /*002c*/ 	.word	0x00000000
        /*0030*/ 	.short	0x0005
        /*0032*/ 	.short	0x0028
        /*0034*/ 	.byte	0x00, 0xf4, 0x21, 0x00


	//----- nvinfo : EIATTR_KPARAM_INFO
	.align		4
.L_17:
        /*0038*/ 	.byte	0x04, 0x17
        /*003a*/ 	.short	(.L_19 - .L_18)
.L_18:
        /*003c*/ 	.word	0x00000000
        /*0040*/ 	.short	0x0004
        /*0042*/ 	.short	0x0020
        /*0044*/ 	.byte	0x00, 0xf4, 0x21, 0x00


	//----- nvinfo : EIATTR_KPARAM_INFO
	.align		4
.L_19:
        /*0048*/ 	.byte	0x04, 0x17
        /*004a*/ 	.short	(.L_21 - .L_20)
.L_20:
        /*004c*/ 	.word	0x00000000
        /*0050*/ 	.short	0x0003
        /*0052*/ 	.short	0x0018
        /*0054*/ 	.byte	0x00, 0xf4, 0x21, 0x00


	//----- nvinfo : EIATTR_KPARAM_INFO
	.align		4
.L_21:
        /*0058*/ 	.byte	0x04, 0x17
        /*005a*/ 	.short	(.L_23 - .L_22)
.L_22:
        /*005c*/ 	.word	0x00000000
        /*0060*/ 	.short	0x0002
        /*0062*/ 	.short	0x0010
        /*0064*/ 	.byte	0x00, 0xf4, 0x21, 0x00


	//----- nvinfo : EIATTR_KPARAM_INFO
	.align		4
.L_23:
        /*0068*/ 	.byte	0x04, 0x17
        /*006a*/ 	.short	(.L_25 - .L_24)
.L_24:
        /*006c*/ 	.word	0x00000000
        /*0070*/ 	.short	0x0001
        /*0072*/ 	.short	0x0008
        /*0074*/ 	.byte	0x00, 0xf4, 0x21, 0x00


	//----- nvinfo : EIATTR_KPARAM_INFO
	.align		4
.L_25:
        /*0078*/ 	.byte	0x04, 0x17
        /*007a*/ 	.short	(.L_27 - .L_26)
.L_26:
        /*007c*/ 	.word	0x00000000
        /*0080*/ 	.short	0x0000
        /*0082*/ 	.short	0x0000
        /*0084*/ 	.byte	0x00, 0xf4, 0x21, 0x00


	//----- nvinfo : EIATTR_SPARSE_MMA_MASK
	.align		4
.L_27:
        /*0088*/ 	.byte	0x03, 0x50
        /*008a*/ 	.short	0x0000


	//----- nvinfo : EIATTR_MAXREG_COUNT
	.align		4
        /*008c*/ 	.byte	0x03, 0x1b
        /*008e*/ 	.short	0x00ff


	//----- nvinfo : EIATTR_EXIT_INSTR_OFFSETS
	.align		4
        /*0090*/ 	.byte	0x04, 0x1c
        /*0092*/ 	.short	(.L_29 - .L_28)


	//   ....[0]....
.L_28:
        /*0094*/ 	.word	0x000049a0


	//   ....[1]....
        /*0098*/ 	.word	0x000049f0


	//----- nvinfo : EIATTR_REQNTID
	.align		4
.L_29:
        /*009c*/ 	.byte	0x04, 0x10
        /*009e*/ 	.short	(.L_31 - .L_30)
.L_30:
        /*00a0*/ 	.word	0x00000100
        /*00a4*/ 	.word	0x00000001
        /*00a8*/ 	.word	0x00000001


	//----- nvinfo : EIATTR_CRS_STACK_SIZE
	.align		4
.L_31:
        /*00ac*/ 	.byte	0x04, 0x1e
        /*00ae*/ 	.short	(.L_33 - .L_32)
.L_32:
        /*00b0*/ 	.word	0x00000000


	//----- nvinfo : EIATTR_CBANK_PARAM_SIZE
	.align		4
.L_33:
        /*00b4*/ 	.byte	0x03, 0x19
        /*00b6*/ 	.short	0x0038


	//----- nvinfo : EIATTR_PARAM_CBANK
	.align		4
        /*00b8*/ 	.byte	0x04, 0x0a
        /*00ba*/ 	.short	(.L_35 - .L_34)
	.align		4
.L_34:
        /*00bc*/ 	.word	index@(.nv.constant0.triton_poi_fused__native_batch_norm_legit_no_training_mul_softplus_tanh_8)
        /*00c0*/ 	.short	0x0210
        /*00c2*/ 	.short	0x0038


	//----- nvinfo : EIATTR_SW_WAR
	.align		4
.L_35:
        /*00c4*/ 	.byte	0x04, 0x36
        /*00c6*/ 	.short	(.L_37 - .L_36)
.L_36:
        /*00c8*/ 	.word	0x00000008
.L_37:


//--------------------- .nv.callgraph             --------------------------
	.section	.nv.callgraph,"",@"SHT_CUDA_CALLGRAPH"
	.align	4
	.sectionentsize	8
	.align		4
        /*0000*/ 	.word	0x00000000
	.align		4
        /*0004*/ 	.word	0xffffffff
	.align		4
        /*0008*/ 	.word	0x00000000
	.align		4
        /*000c*/ 	.word	0xfffffffe
	.align		4
        /*0010*/ 	.word	0x00000000
	.align		4
        /*0014*/ 	.word	0xfffffffd
	.align		4
        /*0018*/ 	.word	0x00000000
	.align		4
        /*001c*/ 	.word	0xfffffffc


//--------------------- .nv.constant4             --------------------------
	.section	.nv.constant4,"a",@progbits
	.align	8
	.align		8
.nv.constant4:
        /*0000*/ 	.dword	_$_str
	.align		8
        /*0008*/ 	.dword	_$_str_$_2


//--------------------- .text.triton_poi_fused__native_batch_norm_legit_no_training_mul_softplus_tanh_8 --------------------------
	.section	.text.triton_poi_fused__native_batch_norm_legit_no_training_mul_softplus_tanh_8,"ax",@progbits
	.sectionflags	@"SHF_BARRIERS=1"
	.align	128
        .global         triton_poi_fused__native_batch_norm_legit_no_training_mul_softplus_tanh_8
        .type           triton_poi_fused__native_batch_norm_legit_no_training_mul_softplus_tanh_8,@function
        .size           triton_poi_fused__native_batch_norm_legit_no_training_mul_softplus_tanh_8,(.L_x_81 - triton_poi_fused__native_batch_norm_legit_no_training_mul_softplus_tanh_8)
        .other          triton_poi_fused__native_batch_norm_legit_no_training_mul_softplus_tanh_8,@"STO_CUDA_ENTRY STV_DEFAULT"
triton_poi_fused__native_batch_norm_legit_no_training_mul_softplus_tanh_8:
.text.triton_poi_fused__native_batch_norm_legit_no_training_mul_softplus_tanh_8:
[----:B------:R-:W0:Y:S01]  /*0000*/  LDC R1, c[0x0][0x28] ;  /* 0x00000a00ff017b82 */ /* 0x000e220000000800 */
[----:B------:R-:W1:Y:S07]  /*0010*/  S2R R2, SR_TID.X ;  /* 0x0000000000027919 */ /* 0x000e6e0000002100 */
[----:B------:R-:W2:Y:S01]  /*0020*/  S2UR UR5, SR_CTAID.X ;  /* 0x00000000000579c3 */ /* 0x000ea20000002500 */
[----:B------:R-:W-:Y:S02]  /*0030*/  CS2R R24, SRZ ;  /* 0x0000000000187805 */ /* 0x000fe4000001ff00 */
[----:B------:R-:W-:Y:S01]  /*0040*/  CS2R R26, SRZ ;  /* 0x00000000001a7805 */ /* 0x000fe2000001ff00 */
[----:B------:R-:W-:-:S04]  /*0050*/  ULDC.64 UR8, c[0x0][0x208] ;  /* 0x0000820000087ab9 */ /* 0x000fc80000000a00 */
[----:B------:R-:W3:Y:S08]  /*0060*/  LDC.64 R4, c[0x0][0x220] ;  /* 0x00008800ff047b82 */ /* 0x000ef00000000a00 */
[----:B------:R-:W4:Y:S01]  /*0070*/  S2UR UR4, SR_CTAID.Y ;  /* 0x00000000000479c3 */ /* 0x000f220000002600 */
[----:B--2---:R-:W-:-:S07]  /*0080*/  USHF.L.U32 UR5, UR5, 0x7, URZ ;  /* 0x0000000705057899 */ /* 0x004fce000800063f */
[----:B------:R-:W2:Y:S01]  /*0090*/  LDC.64 R40, c[0x0][0x210] ;  /* 0x00008400ff287b82 */ /* 0x000ea20000000a00 */
[----:B------:R-:W-:Y:S02]  /*00a0*/  MOV R0, UR5 ;  /* 0x0000000500007c02 */ /* 0x000fe40008000f00 */
[----:B-1----:R-:W-:-:S05]  /*00b0*/  SHF.L.U32 R3, R2, 0x2, RZ ;  /* 0x0000000202037819 */ /* 0x002fca00000006ff */
[----:B------:R-:W1:Y:S01]  /*00c0*/  LDC.64 R18, c[0x0][0x218] ;  /* 0x00008600ff127b82 */ /* 0x000e620000000a00 */
[----:B------:R-:W-:-:S04]  /*00d0*/  LOP3.LUT R9, R0, 0x7c, R3, 0xf8, !PT ;  /* 0x0000007c00097812 */ /* 0x000fc800078ef803 */
[C---:B------:R-:W-:Y:S01]  /*00e0*/  ISETP.GE.AND P0, PT, R9.reuse, 0x80, PT ;  /* 0x000000800900780c */ /* 0x040fe20003f06270 */
[----:B---3--:R-:W-:Y:S02]  /*00f0*/  IMAD.WIDE R4, R9, 0x4, R4 ;  /* 0x0000000409047825 */ /* 0x008fe400078e0204 */
[----:B------:R-:W3:Y:S08]  /*0100*/  LDC.64 R32, c[0x0][0x228] ;  /* 0x00008a00ff207b82 */ /* 0x000ef00000000a00 */
[----:B------:R-:W5:Y:S02]  /*0110*/  LDC.64 R34, c[0x0][0x230] ;  /* 0x00008c00ff227b82 */ /* 0x000f640000000a00 */
[----:B------:R1:W5:Y:S01]  /*0120*/  @!P0 LDG.E.EL.128 R24, desc[UR8][R4.64] ;  /* 0x0000000804188981 */ /* 0x000362000c2e1d00 */
[----:B------:R-:W-:Y:S01]  /*0130*/  SHF.R.U32.HI R0, RZ, 0x5, R2 ;  /* 0x00000005ff007819 */ /* 0x000fe20000011602 */
[----:B----4-:R-:W-:Y:S01]  /*0140*/  USHF.L.U32 UR4, UR4, 0x5, URZ ;  /* 0x0000000504047899 */ /* 0x010fe2000800063f */
[----:B------:R-:W-:-:S02]  /*0150*/  CS2R R20, SRZ ;  /* 0x0000000000147805 */ /* 0x000fc4000001ff00 */
[----:B------:R-:W-:Y:S02]  /*0160*/  CS2R R22, SRZ ;  /* 0x0000000000167805 */ /* 0x000fe4000001ff00 */
[----:B------:R-:W-:Y:S02]  /*0170*/  SGXT.U32 R0, R0, 0x3 ;  /* 0x000000030000781a */ /* 0x000fe40000000000 */
[----:B------:R-:W-:Y:S01]  /*0180*/  CS2R R6, SRZ ;  /* 0x0000000000067805 */ /* 0x000fe2000001ff00 */
[C---:B-1----:R-:W-:Y:S01]  /*0190*/  IMAD.WIDE R18, R9.reuse, 0x4, R18 ;  /* 0x0000000409127825 */ /* 0x042fe200078e0212 */
[----:B------:R-:W-:Y:S02]  /*01a0*/  LOP3.LUT R0, R0, UR4, RZ, 0xfc, !PT ;  /* 0x0000000400007c12 */ /* 0x000fe4000f8efcff */
[----:B0-----:R-:W-:Y:S02]  /*01b0*/  CS2R R4, SRZ ;  /* 0x0000000000047805 */ /* 0x001fe4000001ff00 */
[----:B------:R-:W-:Y:S01]  /*01c0*/  LEA R31, R0, R9, 0x7 ;  /* 0x00000009001f7211 */ /* 0x000fe200078e38ff */
[----:B---3--:R-:W-:-:S03]  /*01d0*/  IMAD.WIDE R32, R9, 0x4, R32 ;  /* 0x0000000409207825 */ /* 0x008fc600078e0220 */
[----:B------:R-:W3:Y:S01]  /*01e0*/  @!P0 LDG.E.EL.128 R4, desc[UR8][R18.64] ;  /* 0x0000000812048981 */ /* 0x000ee2000c2e1d00 */
[----:B--2---:R-:W-:Y:S01]  /*01f0*/  IMAD.WIDE R16, R31, 0x4, R40 ;  /* 0x000000041f107825 */ /* 0x004fe200078e0228 */
[----:B------:R-:W-:Y:S02]  /*0200*/  CS2R R10, SRZ ;  /* 0x00000000000a7805 */ /* 0x000fe4000001ff00 */
[----:B------:R-:W-:Y:S02]  /*0210*/  CS2R R12, SRZ ;  /* 0x00000000000c7805 */ /* 0x000fe4000001ff00 */
[----:B------:R-:W-:Y:S01]  /*0220*/  CS2R R14, SRZ ;  /* 0x00000000000e7805 */ /* 0x000fe2000001ff00 */
[----:B-----5:R-:W-:Y:S01]  /*0230*/  IMAD.WIDE R34, R9, 0x4, R34 ;  /* 0x0000000409227825 */ /* 0x020fe200078e0222 */
[----:B------:R0:W3:Y:S01]  /*0240*/  @!P0 LDG.E.EL.128 R20, desc[UR8][R16.64] ;  /* 0x0000000810148981 */ /* 0x0000e2000c2e1d00 */
[----:B------:R-:W-:-:S03]  /*0250*/  CS2R R8, SRZ ;  /* 0x0000000000087805 */ /* 0x000fc6000001ff00 */
[----:B------:R1:W2:Y:S04]  /*0260*/  @!P0 LDG.E.EL.128 R12, desc[UR8][R34.64] ;  /* 0x00000008220c8981 */ /* 0x0002a8000c2e1d00 */
[----:B------:R-:W2:Y:S01]  /*0270*/  @!P0 LDG.E.EL.128 R8, desc[UR8][R32.64] ;  /* 0x0000000820088981 */ /* 0x000ea2000c2e1d00 */
[----:B------:R-:W-:Y:S02]  /*0280*/  IADD3 R29, R31, 0x400, RZ ;  /* 0x000004001f1d7810 */ /* 0x000fe40007ffe0ff */
[----:B0-----:R-:W-:Y:S02]  /*0290*/  CS2R R16, SRZ ;  /* 0x0000000000107805 */ /* 0x001fe4000001ff00 */
[----:B------:R-:W-:Y:S01]  /*02a0*/  CS2R R18, SRZ ;  /* 0x0000000000127805 */ /* 0x000fe2000001ff00 */
[----:B------:R-:W-:-:S05]  /*02b0*/  IMAD.WIDE R28, R29, 0x4, R40 ;  /* 0x000000041d1c7825 */ /* 0x000fca00078e0228 */
[----:B------:R0:W4:Y:S01]  /*02c0*/  @!P0 LDG.E.EL.128 R16, desc[UR8][R28.64] ;  /* 0x000000081c108981 */ /* 0x000122000c2e1d00 */
[----:B------:R-:W-:Y:S01]  /*02d0*/  HFMA2.MMA R0, -RZ, RZ, 1.625, 0 ;  /* 0x3e800000ff007435 */ /* 0x000fe200000001ff */
[----:B------:R-:W-:Y:S02]  /*02e0*/  IADD3 R39, R31, 0x800, RZ ;  /* 0x000008001f277810 */ /* 0x000fe40007ffe0ff */
[----:B------:R-:W-:-:S03]  /*02f0*/  IADD3 R31, R31, 0xc00, RZ ;  /* 0x00000c001f1f7810 */ /* 0x000fc60007ffe0ff */
[----:B------:R-:W-:-:S04]  /*0300*/  IMAD.WIDE R38, R39, 0x4, R40 ;  /* 0x0000000427267825 */ /* 0x000fc800078e0228 */
[----:B------:R-:W-:-:S04]  /*0310*/  IMAD.WIDE R40, R31, 0x4, R40 ;  /* 0x000000041f287825 */ /* 0x000fc800078e0228 */
[----:B------:R-:W-:-:S04]  /*0320*/  FADD R24, R24, 9.9999997473787516356e-06 ;  /* 0x3727c5ac18187421 */ /* 0x000fc80000000000 */
[----:B------:R-:W5:Y:S02]  /*0330*/  MUFU.SQRT R30, R24 ;  /* 0x00000018001e7308 */ /* 0x000f640000002000 */
[C---:B-----5:R-:W-:Y:S02]  /*0340*/  FSETP.GT.AND P1, PT, R30.reuse, 8.50705917302346158658e+37, PT ;  /* 0x7e8000001e00780b */ /* 0x060fe40003f24000 */
[----:B------:R-:W-:Y:S01]  /*0350*/  FSETP.GEU.AND P2, PT, R30, 1.175494350822287508e-38, PT ;  /* 0x008000001e00780b */ /* 0x000fe20003f4e000 */
[----:B------:R-:W-:-:S10]  /*0360*/  FADD R25, R25, 9.9999997473787516356e-06 ;  /* 0x3727c5ac19197421 */ /* 0x000fd40000000000 */
[----:B------:R-:W-:-:S04]  /*0370*/  @P1 FMUL R30, R30, 0.25 ;  /* 0x3e8000001e1e1820 */ /* 0x000fc80000400000 */
[----:B------:R-:W-:-:S04]  /*0380*/  @!P2 FMUL R30, R30, 16777216 ;  /* 0x4b8000001e1ea820 */ /* 0x000fc80000400000 */
[----:B-1----:R-:W1:Y:S01]  /*0390*/  MUFU.RCP R35, R30 ;  /* 0x0000001e00237308 */ /* 0x002e620000001000 */
[----:B------:R-:W-:Y:S01]  /*03a0*/  FSEL R24, R0, 1, P1 ;  /* 0x3f80000000187808 */ /* 0x000fe20000800000 */
[----:B------:R-:W-:-:S06]  /*03b0*/  FADD R26, R26, 9.9999997473787516356e-06 ;  /* 0x3727c5ac1a1a7421 */ /* 0x000fcc0000000000 */
[----:B------:R-:W5:Y:S01]  /*03c0*/  MUFU.SQRT R25, R25 ;  /* 0x0000001900197308 */ /* 0x000f620000002000 */
[----:B------:R-:W-:Y:S01]  /*03d0*/  @!P2 FMUL R24, R24, 16777216 ;  /* 0x4b8000001818a820 */ /* 0x000fe20000400000 */
[----:B---3--:R-:W-:-:S06]  /*03e0*/  FADD R20, -R4, R20 ;  /* 0x0000001404147221 */ /* 0x008fcc0000000100 */
[----:B------:R-:W3:Y:S01]  /*03f0*/  MUFU.SQRT R26, R26 ;  /* 0x0000001a001a7308 */ /* 0x000ee20000002000 */
[----:B-1----:R-:W-:-:S04]  /*0400*/  FMUL R35, R35, R24 ;  /* 0x0000001823237220 */ /* 0x002fc80000400000 */
[----:B0-----:R-:W-:Y:S01]  /*0410*/  FMUL R29, R20, R35 ;  /* 0x00000023141d7220 */ /* 0x001fe20000400000 */
[----:B-----5:R-:W-:-:S03]  /*0420*/  FSETP.GT.AND P3, PT, R25, 8.50705917302346158658e+37, PT ;  /* 0x7e8000001900780b */ /* 0x020fc60003f64000 */
[----:B--2---:R-:W-:Y:S01]  /*0430*/  FFMA R28, R29, R8, R12 ;  /* 0x000000081d1c7223 */ /* 0x004fe2000000000c */
[----:B------:R-:W-:Y:S01]  /*0440*/  FADD R27, R27, 9.9999997473787516356e-06 ;  /* 0x3727c5ac1b1b7421 */ /* 0x000fe20000000000 */
[----:B------:R-:W-:Y:S02]  /*0450*/  FSETP.GEU.AND P5, PT, R25, 1.175494350822287508e-38, PT ;  /* 0x008000001900780b */ /* 0x000fe40003fae000 */
[----:B------:R-:W-:Y:S01]  /*0460*/  FMUL R33, R28, 1.4426950216293334961 ;  /* 0x3fb8aa3b1c217820 */ /* 0x000fe20000400000 */
[C---:B---3--:R-:W-:Y:S02]  /*0470*/  FSETP.GT.AND P4, PT, R26.reuse, 8.50705917302346158658e+37, PT ;  /* 0x7e8000001a00780b */ /* 0x048fe40003f84000 */
[----:B------:R-:W0:Y:S01]  /*0480*/  MUFU.SQRT R27, R27 ;  /* 0x0000001b001b7308 */ /* 0x000e220000002000 */
[----:B------:R-:W-:Y:S02]  /*0490*/  FSETP.GEU.AND P2, PT, R26, 1.175494350822287508e-38, PT ;  /* 0x008000001a00780b */ /* 0x000fe40003f4e000 */
[----:B------:R-:W-:Y:S01]  /*04a0*/  FSETP.GEU.AND P1, PT, R33, -126, PT ;  /* 0xc2fc00002100780b */ /* 0x000fe20003f2e000 */
[----:B------:R-:W-:-:S04]  /*04b0*/  @P3 FMUL R25, R25, 0.25 ;  /* 0x3e80000019193820 */ /* 0x000fc80000400000 */
[----:B------:R-:W-:-:S03]  /*04c0*/  @!P5 FMUL R25, R25, 16777216 ;  /* 0x4b8000001919d820 */ /* 0x000fc60000400000 */
[----:B------:R-:W-:Y:S01]  /*04d0*/  @P4 FMUL R26, R26, 0.25 ;  /* 0x3e8000001a1a4820 */ /* 0x000fe20000400000 */
[----:B------:R-:W1:Y:S01]  /*04e0*/  MUFU.RCP R36, R25 ;  /* 0x0000001900247308 */ /* 0x000e620000001000 */
[----:B------:R-:W-:Y:S02]  /*04f0*/  FSEL R29, R0, 1, P3 ;  /* 0x3f800000001d7808 */ /* 0x000fe40001800000 */
[----:B------:R-:W-:Y:S01]  /*0500*/  @!P2 FMUL R26, R26, 16777216 ;  /* 0x4b8000001a1aa820 */ /* 0x000fe20000400000 */
[----:B------:R-:W-:Y:S01]  /*0510*/  @!P1 FMUL R33, R33, 0.5 ;  /* 0x3f00000021219820 */ /* 0x000fe20000400000 */
[C---:B0-----:R-:W-:Y:S02]  /*0520*/  FSETP.GT.AND P3, PT, R27.reuse, 8.50705917302346158658e+37, PT ;  /* 0x7e8000001b00780b */ /* 0x041fe40003f64000 */
[----:B------:R-:W-:Y:S01]  /*0530*/  FSEL R37, R0, 1, P4 ;  /* 0x3f80000000257808 */ /* 0x000fe20002000000 */
[----:B------:R-:W0:Y:S01]  /*0540*/  MUFU.RCP R32, R26 ;  /* 0x0000001a00207308 */ /* 0x000e220000001000 */
[----:B------:R-:W-:Y:S01]  /*0550*/  FSETP.GEU.AND P4, PT, R27, 1.175494350822287508e-38, PT ;  /* 0x008000001b00780b */ /* 0x000fe20003f8e000 */
[----:B------:R-:W-:-:S06]  /*0560*/  @!P5 FMUL R29, R29, 16777216 ;  /* 0x4b8000001d1dd820 */ /* 0x000fcc0000400000 */
[----:B------:R-:W2:Y:S01]  /*0570*/  MUFU.EX2 R33, R33 ;  /* 0x0000002100217308 */ /* 0x000ea20000000800 */
[----:B-1----:R-:W-:Y:S01]  /*0580*/  FMUL R36, R36, R29 ;  /* 0x0000001d24247220 */ /* 0x002fe20000400000 */
[----:B------:R-:W-:Y:S01]  /*0590*/  FADD R21, -R5, R21 ;  /* 0x0000001505157221 */ /* 0x000fe20000000100 */
[----:B------:R-:W-:Y:S01]  /*05a0*/  @P3 FMUL R27, R27, 0.25 ;  /* 0x3e8000001b1b3820 */ /* 0x000fe20000400000 */
[----:B------:R-:W-:Y:S02]  /*05b0*/  @!P2 FMUL R37, R37, 16777216 ;  /* 0x4b8000002525a820 */ /* 0x000fe40000400000 */
[----:B------:R-:W-:Y:S01]  /*05c0*/  FMUL R30, R21, R36 ;  /* 0x00000024151e7220 */ /* 0x000fe20000400000 */
[----:B------:R-:W-:Y:S01]  /*05d0*/  @!P4 FMUL R27, R27, 16777216 ;  /* 0x4b8000001b1bc820 */ /* 0x000fe20000400000 */
[----:B0-----:R-:W-:Y:S01]  /*05e0*/  FMUL R32, R32, R37 ;  /* 0x0000002520207220 */ /* 0x001fe20000400000 */
[----:B------:R-:W-:Y:S02]  /*05f0*/  FADD R21, -R6, R22 ;  /* 0x0000001606157221 */ /* 0x000fe40000000100 */
[----:B------:R-:W0:Y:S02]  /*0600*/  MUFU.RCP R34, R27 ;  /* 0x0000001b00227308 */ /* 0x000e240000001000 */
[----:B------:R-:W-:Y:S01]  /*0610*/  FMUL R21, R21, R32 ;  /* 0x0000002015157220 */ /* 0x000fe20000400000 */
[----:B--2---:R-:W-:-:S03]  /*0620*/  @!P1 FMUL R33, R33, R33 ;  /* 0x0000002121219220 */ /* 0x004fc60000400000 */
[----:B------:R-:W-:Y:S01]  /*0630*/  FFMA R29, R21, R10, R14 ;  /* 0x0000000a151d7223 */ /* 0x000fe2000000000e */
[----:B------:R-:W-:Y:S01]  /*0640*/  FADD.FTZ.RZ R20, R33, 1 ;  /* 0x3f80000021147421 */ /* 0x000fe2000001c000 */
[----:B------:R-:W-:Y:S01]  /*0650*/  FSEL R21, R0, 1, P3 ;  /* 0x3f80000000157808 */ /* 0x000fe20001800000 */
[----:B------:R-:W-:-:S03]  /*0660*/  FFMA R30, R30, R9, R13 ;  /* 0x000000091e1e7223 */ /* 0x000fc6000000000d */
[----:B------:R-:W-:Y:S01]  /*0670*/  IADD3 R20, R20, -0x3f400000, RZ ;  /* 0xc0c0000014147810 */ /* 0x000fe20007ffe0ff */
[----:B------:R-:W-:Y:S01]  /*0680*/  @!P4 FMUL R21, R21, 16777216 ;  /* 0x4b8000001515c820 */ /* 0x000fe20000400000 */
[----:B------:R-:W-:Y:S02]  /*0690*/  FMUL R51, R30, 1.4426950216293334961 ;  /* 0x3fb8aa3b1e337820 */ /* 0x000fe40000400000 */
[----:B------:R-:W-:Y:S01]  /*06a0*/  LOP3.LUT R52, R20, 0xff800000, RZ, 0xc0, !PT ;  /* 0xff80000014347812 */ /* 0x000fe200078ec0ff */
[----:B0-----:R-:W-:Y:S02]  /*06b0*/  FMUL R34, R34, R21 ;  /* 0x0000001522227220 */ /* 0x001fe40000400000 */
[----:B------:R-:W-:Y:S02]  /*06c0*/  FSETP.GEU.AND P2, PT, R51, -126, PT ;  /* 0xc2fc00003300780b */ /* 0x000fe40003f4e000 */
[----:B------:R-:W-:Y:S02]  /*06d0*/  IADD3 R21, -R52, 0x40800000, RZ ;  /* 0x4080000034157810 */ /* 0x000fe40007ffe1ff */
[----:B------:R-:W-:Y:S01]  /*06e0*/  IADD3 R54, R33, -R52, RZ ;  /* 0x8000003421367210 */ /* 0x000fe20007ffe0ff */
[----:B------:R-:W-:-:S02]  /*06f0*/  FMUL R49, R29, 1.4426950216293334961 ;  /* 0x3fb8aa3b1d317820 */ /* 0x000fc40000400000 */
[----:B------:R-:W-:Y:S01]  /*0700*/  FFMA.FTZ R21, R21, R0, -1 ;  /* 0xbf80000015157423 */ /* 0x000fe20000010000 */
[----:B------:R-:W-:Y:S01]  /*0710*/  FADD R31, -R7, R23 ;  /* 0x00000017071f7221 */ /* 0x000fe20000000100 */
[----:B------:R-:W-:Y:S02]  /*0720*/  CS2R R22, SRZ ;  /* 0x0000000000167805 */ /* 0x000fe4000001ff00 */
[----:B------:R-:W-:Y:S01]  /*0730*/  FADD R54, R54, R21 ;  /* 0x0000001536367221 */ /* 0x000fe20000000000 */
[----:B------:R-:W-:Y:S02]  /*0740*/  CS2R R20, SRZ ;  /* 0x0000000000147805 */ /* 0x000fe4000001ff00 */
[----:B------:R-:W-:Y:S02]  /*0750*/  CS2R R24, SRZ ;  /* 0x0000000000187805 */ /* 0x000fe4000001ff00 */
[----:B------:R-:W-:Y:S02]  /*0760*/  CS2R R26, SRZ ;  /* 0x00000000001a7805 */ /* 0x000fe4000001ff00 */
[----:B------:R-:W-:Y:S01]  /*0770*/  FSETP.GEU.AND P1, PT, R49, -126, PT ;  /* 0xc2fc00003100780b */ /* 0x000fe20003f2e000 */
[----:B------:R-:W-:Y:S01]  /*0780*/  @!P2 FMUL R51, R51, 0.5 ;  /* 0x3f0000003333a820 */ /* 0x000fe20000400000 */
[----:B------:R0:W2:Y:S04]  /*0790*/  @!P0 LDG.E.EL.128 R20, desc[UR8][R38.64] ;  /* 0x0000000826148981 */ /* 0x0000a8000c2e1d00 */
[----:B------:R1:W3:Y:S01]  /*07a0*/  @!P0 LDG.E.EL.128 R24, desc[UR8][R40.64] ;  /* 0x0000000828188981 */ /* 0x0002e2000c2e1d00 */
[----:B------:R-:W5:Y:S06]  /*07b0*/  MUFU.EX2 R51, R51 ;  /* 0x0000003300337308 */ /* 0x000f6c0000000800 */
[----:B------:R-:W-:-:S06]  /*07c0*/  @!P1 FMUL R49, R49, 0.5 ;  /* 0x3f00000031319820 */ /* 0x000fcc0000400000 */
[----:B------:R-:W0:Y:S01]  /*07d0*/  MUFU.EX2 R49, R49 ;  /* 0x0000003100317308 */ /* 0x000e220000000800 */
[----:B------:R-:W-:Y:S01]  /*07e0*/  MOV R37, 0x3d39bf78 ;  /* 0x3d39bf7800257802 */ /* 0x000fe20000000f00 */
[----:B-----5:R-:W-:-:S04]  /*07f0*/  @!P2 FMUL R51, R51, R51 ;  /* 0x000000333333a220 */ /* 0x020fc80000400000 */
[----:B------:R-:W-:Y:S01]  /*0800*/  FADD.FTZ.RZ R42, R51, 1 ;  /* 0x3f800000332a7421 */ /* 0x000fe2000001c000 */
[----:B------:R-:W-:-:S04]  /*0810*/  FFMA.FTZ R43, R54, -R37, 0.10546888411045074463 ;  /* 0x3dd80012362b7423 */ /* 0x000fc80000010825 */
[----:B------:R-:W-:Y:S01]  /*0820*/  IADD3 R42, R42, -0x3f400000, RZ ;  /* 0xc0c000002a2a7810 */ /* 0x000fe20007ffe0ff */
[----:B------:R-:W-:Y:S01]  /*0830*/  FFMA.FTZ R43, R54, R43, -0.13229703903198242188 ;  /* 0xbe0778e0362b7423 */ /* 0x000fe2000001002b */
[----:B0-----:R-:W-:Y:S02]  /*0840*/  @!P1 FMUL R49, R49, R49 ;  /* 0x0000003131319220 */ /* 0x001fe40000400000 */
[----:B------:R-:W-:Y:S01]  /*0850*/  LOP3.LUT R44, R42, 0xff800000, RZ, 0xc0, !PT ;  /* 0xff8000002a2c7812 */ /* 0x000fe200078ec0ff */
[----:B------:R-:W-:Y:S01]  /*0860*/  FMUL R42, R31, R34 ;  /* 0x000000221f2a7220 */ /* 0x000fe20000400000 */
[----:B------:R-:W-:Y:S01]  /*0870*/  FADD.FTZ.RZ R45, R49, 1 ;  /* 0x3f800000312d7421 */ /* 0x000fe2000001c000 */
[----:B------:R-:W-:Y:S02]  /*0880*/  FFMA.FTZ R43, R54, R43, 0.14491446316242218018 ;  /* 0x3e146475362b7423 */ /* 0x000fe4000001002b */
[----:B------:R-:W-:Y:S02]  /*0890*/  FFMA R31, R42, R11, R15 ;  /* 0x0000000b2a1f7223 */ /* 0x000fe4000000000f */
[C---:B------:R-:W-:Y:S01]  /*08a0*/  FFMA.FTZ R43, R54.reuse, R43, -0.16641564667224884033 ;  /* 0xbe2a68dd362b7423 */ /* 0x040fe2000001002b */
[----:B------:R-:W-:Y:S01]  /*08b0*/  IADD3 R46, R45, -0x3f400000, RZ ;  /* 0xc0c000002d2e7810 */ /* 0x000fe20007ffe0ff */
[----:B------:R-:W-:Y:S01]  /*08c0*/  FMUL R39, R31, 1.4426950216293334961 ;  /* 0x3fb8aa3b1f277820 */ /* 0x000fe20000400000 */
[----:B------:R-:W-:Y:S01]  /*08d0*/  IADD3 R45, -R44, 0x40800000, RZ ;  /* 0x408000002c2d7810 */ /* 0x000fe20007ffe1ff */
[----:B------:R-:W-:Y:S01]  /*08e0*/  FFMA.FTZ R43, R54, R43, 0.19988867640495300293 ;  /* 0x3e4caf9e362b7423 */ /* 0x000fe2000001002b */
[----:B------:R-:W-:-:S02]  /*08f0*/  IADD3 R42, R51, -R44, RZ ;  /* 0x8000002c332a7210 */ /* 0x000fc40007ffe0ff */
[----:B------:R-:W-:Y:S01]  /*0900*/  LOP3.LUT R38, R46, 0xff800000, RZ, 0xc0, !PT ;  /* 0xff8000002e267812 */ /* 0x000fe200078ec0ff */
[----:B------:R-:W-:Y:S01]  /*0910*/  FFMA.FTZ R45, R45, R0, -1 ;  /* 0xbf8000002d2d7423 */ /* 0x000fe20000010000 */
[----:B------:R-:W-:Y:S01]  /*0920*/  FSETP.GEU.AND P0, PT, R39, -126, PT ;  /* 0xc2fc00002700780b */ /* 0x000fe20003f0e000 */
[----:B------:R-:W-:Y:S02]  /*0930*/  FFMA.FTZ R43, R54, R43, -0.25000196695327758789 ;  /* 0xbe800042362b7423 */ /* 0x000fe4000001002b */
[----:B-1----:R-:W-:Y:S01]  /*0940*/  FADD R40, R42, R45 ;  /* 0x0000002d2a287221 */ /* 0x002fe20000000000 */
[----:B------:R-:W-:Y:S01]  /*0950*/  IADD3 R45, -R38, 0x40800000, RZ ;  /* 0x40800000262d7810 */ /* 0x000fe20007ffe1ff */
[----:B------:R-:W-:Y:S01]  /*0960*/  FFMA.FTZ R43, R54, R43, 0.33333510160446166992 ;  /* 0x3eaaaae6362b7423 */ /* 0x000fe2000001002b */
[----:B------:R-:W-:-:S03]  /*0970*/  IADD3 R42, R49, -R38, RZ ;  /* 0x80000026312a7210 */ /* 0x000fc60007ffe0ff */
[----:B------:R-:W-:Y:S01]  /*0980*/  FFMA.FTZ R43, R54, R43, -0.5 ;  /* 0xbf000000362b7423 */ /* 0x000fe2000001002b */
[----:B------:R-:W-:-:S03]  /*0990*/  FFMA.FTZ R45, R45, R0, -1 ;  /* 0xbf8000002d2d7423 */ /* 0x000fc60000010000 */
[----:B------:R-:W-:Y:S01]  /*09a0*/  FMUL R43, R54, R43 ;  /* 0x0000002b362b7220 */ /* 0x000fe20000400000 */
[----:B------:R-:W-:Y:S01]  /*09b0*/  FADD R42, R42, R45 ;  /* 0x0000002d2a2a7221 */ /* 0x000fe20000000000 */
[----:B------:R-:W-:Y:S02]  /*09c0*/  @!P0 FMUL R39, R39, 0.5 ;  /* 0x3f00000027278820 */ /* 0x000fe40000400000 */
[----:B------:R-:W-:Y:S01]  /*09d0*/  FFMA.FTZ R54, R54, R43, R54 ;  /* 0x0000002b36367223 */ /* 0x000fe20000010036 */
[-C--:B------:R-:W-:Y:S01]  /*09e0*/  FFMA.FTZ R43, R42, -R37.reuse, 0.10546888411045074463 ;  /* 0x3dd800122a2b7423 */ /* 0x080fe20000010825 */
[----:B------:R-:W0:Y:S01]  /*09f0*/  MUFU.EX2 R53, R39 ;  /* 0x0000002700357308 */ /* 0x000e220000000800 */
[----:B------:R-:W-:Y:S02]  /*0a00*/  FFMA.FTZ R41, R40, -R37, 0.10546888411045074463 ;  /* 0x3dd8001228297423 */ /* 0x000fe40000010825 */
[----:B------:R-:W-:Y:S02]  /*0a10*/  FFMA.FTZ R43, R42, R43, -0.13229703903198242188 ;  /* 0xbe0778e02a2b7423 */ /* 0x000fe4000001002b */
[----:B------:R-:W-:-:S02]  /*0a20*/  FFMA.FTZ R41, R40, R41, -0.13229703903198242188 ;  /* 0xbe0778e028297423 */ /* 0x000fc40000010029 */
[----:B------:R-:W-:Y:S02]  /*0a30*/  FFMA.FTZ R43, R42, R43, 0.14491446316242218018 ;  /* 0x3e1464752a2b7423 */ /* 0x000fe4000001002b */
[----:B------:R-:W-:Y:S02]  /*0a40*/  FFMA.FTZ R41, R40, R41, 0.14491446316242218018 ;  /* 0x3e14647528297423 */ /* 0x000fe40000010029 */
[----:B------:R-:W-:Y:S02]  /*0a50*/  FFMA.FTZ R43, R42, R43, -0.16641564667224884033 ;  /* 0xbe2a68dd2a2b7423 */ /* 0x000fe4000001002b */
[----:B------:R-:W-:Y:S01]  /*0a60*/  FFMA.FTZ R41, R40, R41, -0.16641564667224884033 ;  /* 0xbe2a68dd28297423 */ /* 0x000fe20000010029 */
[----:B0-----:R-:W-:Y:S01]  /*0a70*/  @!P0 FMUL R53, R53, R53 ;  /* 0x0000003535358220 */ /* 0x001fe20000400000 */
[----:B------:R-:W-:Y:S02]  /*0a80*/  FFMA.FTZ R43, R42, R43, 0.19988867640495300293 ;  /* 0x3e4caf9e2a2b7423 */ /* 0x000fe4000001002b */
[----:B------:R-:W-:Y:S01]  /*0a90*/  FFMA.FTZ R41, R40, R41, 0.19988867640495300293 ;  /* 0x3e4caf9e28297423 */ /* 0x000fe20000010029 */
[----:B------:R-:W-:Y:S01]  /*0aa0*/  FADD.FTZ.RZ R39, R53, 1 ;  /* 0x3f80000035277421 */ /* 0x000fe2000001c000 */
[----:B------:R-:W-:-:S02]  /*0ab0*/  FFMA.FTZ R43, R42, R43, -0.25000196695327758789 ;  /* 0xbe8000422a2b7423 */ /* 0x000fc4000001002b */
[----:B------:R-:W-:Y:S02]  /*0ac0*/  FFMA.FTZ R41, R40, R41, -0.25000196695327758789 ;  /* 0xbe80004228297423 */ /* 0x000fe40000010029 */
[----:B------:R-:W-:Y:S01]  /*0ad0*/  FFMA.FTZ R43, R42, R43, 0.33333510160446166992 ;  /* 0x3eaaaae62a2b7423 */ /* 0x000fe2000001002b */
[----:B------:R-:W-:Y:S01]  /*0ae0*/  IADD3 R39, R39, -0x3f400000, RZ ;  /* 0xc0c0000027277810 */ /* 0x000fe20007ffe0ff */
[----:B------:R-:W-:Y:S02]  /*0af0*/  FFMA.FTZ R41, R40, R41, 0.33333510160446166992 ;  /* 0x3eaaaae628297423 */ /* 0x000fe40000010029 */
[----:B------:R-:W-:Y:S01]  /*0b00*/  FFMA.FTZ R43, R42, R43, -0.5 ;  /* 0xbf0000002a2b7423 */ /* 0x000fe2000001002b */
[----:B------:R-:W-:Y:S01]  /*0b10*/  LOP3.LUT R48, R39, 0xff800000, RZ, 0xc0, !PT ;  /* 0xff80000027307812 */ /* 0x000fe200078ec0ff */
[----:B------:R-:W-:Y:S02]  /*0b20*/  FFMA.FTZ R41, R40, R41, -0.5 ;  /* 0xbf00000028297423 */ /* 0x000fe40000010029 */
[----:B------:R-:W-:Y:S01]  /*0b30*/  FMUL R43, R42, R43 ;  /* 0x0000002b2a2b7220 */ /* 0x000fe20000400000 */
[----:B------:R-:W-:Y:S01]  /*0b40*/  IADD3 R39, -R48, 0x40800000, RZ ;  /* 0x4080000030277810 */ /* 0x000fe20007ffe1ff */
[----:B------:R-:W-:Y:S01]  /*0b50*/  FMUL R41, R40, R41 ;  /* 0x0000002928297220 */ /* 0x000fe20000400000 */
[----:B----4-:R-:W-:Y:S01]  /*0b60*/  FADD R16, -R4, R16 ;  /* 0x0000001004107221 */ /* 0x010fe20000000100 */
[----:B------:R-:W-:-:S02]  /*0b70*/  FFMA.FTZ R43, R42, R43, R42 ;  /* 0x0000002b2a2b7223 */ /* 0x000fc4000001002a */
[----:B------:R-:W-:Y:S01]  /*0b80*/  FFMA.FTZ R42, R39, R0, -1 ;  /* 0xbf800000272a7423 */ /* 0x000fe20000010000 */
[----:B------:R-:W-:Y:S01]  /*0b90*/  IADD3 R39, R53, -R48, RZ ;  /* 0x8000003035277210 */ /* 0x000fe20007ffe0ff */
[----:B------:R-:W-:Y:S01]  /*0ba0*/  FFMA.FTZ R40, R40, R41, R40 ;  /* 0x0000002928287223 */ /* 0x000fe20000010028 */
[----:B------:R-:W-:-:S03]  /*0bb0*/  FMUL R41, R16, R35 ;  /* 0x0000002310297220 */ /* 0x000fc60000400000 */
[----:B------:R-:W-:Y:S01]  /*0bc0*/  FADD R46, R39, R42 ;  /* 0x0000002a272e7221 */ /* 0x000fe20000000000 */
[----:B------:R-:W-:-:S03]  /*0bd0*/  FFMA R16, R41, R8, R12 ;  /* 0x0000000829107223 */ /* 0x000fc6000000000c */
[----:B------:R-:W-:Y:S01]  /*0be0*/  FFMA.FTZ R41, R46, -R37, 0.10546888411045074463 ;  /* 0x3dd800122e297423 */ /* 0x000fe20000010825 */
[----:B------:R-:W-:-:S03]  /*0bf0*/  FMUL R39, R16, 1.4426950216293334961 ;  /* 0x3fb8aa3b10277820 */ /* 0x000fc60000400000 */
[C---:B------:R-:W-:Y:S02]  /*0c00*/  FFMA.FTZ R41, R46.reuse, R41, -0.13229703903198242188 ;  /* 0xbe0778e02e297423 */ /* 0x040fe40000010029 */
[----:B------:R-:W-:Y:S02]  /*0c10*/  FSETP.GEU.AND P0, PT, R39, -126, PT ;  /* 0xc2fc00002700780b */ /* 0x000fe40003f0e000 */
[----:B------:R-:W-:-:S04]  /*0c20*/  FFMA.FTZ R41, R46, R41, 0.14491446316242218018 ;  /* 0x3e1464752e297423 */ /* 0x000fc80000010029 */
[----:B------:R-:W-:-:S04]  /*0c30*/  FFMA.FTZ R41, R46, R41, -0.16641564667224884033 ;  /* 0xbe2a68dd2e297423 */ /* 0x000fc80000010029 */
[----:B------:R-:W-:-:S03]  /*0c40*/  FFMA.FTZ R41, R46, R41, 0.19988867640495300293 ;  /* 0x3e4caf9e2e297423 */ /* 0x000fc60000010029 */
[----:B------:R-:W-:Y:S01]  /*0c50*/  @!P0 FMUL R39, R39, 0.5 ;  /* 0x3f00000027278820 */ /* 0x000fe20000400000 */
[----:B------:R-:W-:-:S03]  /*0c60*/  FFMA.FTZ R41, R46, R41, -0.25000196695327758789 ;  /* 0xbe8000422e297423 */ /* 0x000fc60000010029 */
[----:B------:R-:W0:Y:S01]  /*0c70*/  MUFU.EX2 R42, R39 ;  /* 0x00000027002a7308 */ /* 0x000e220000000800 */
[----:B------:R-:W-:-:S04]  /*0c80*/  FFMA.FTZ R41, R46, R41, 0.33333510160446166992 ;  /* 0x3eaaaae62e297423 */ /* 0x000fc80000010029 */
[----:B------:R-:W-:Y:S01]  /*0c90*/  FFMA.FTZ R41, R46, R41, -0.5 ;  /* 0xbf0000002e297423 */ /* 0x000fe20000010029 */
[----:B------:R-:W-:-:S03]  /*0ca0*/  I2FP.F32.S32 R44, R44 ;  /* 0x0000002c002c7245 */ /* 0x000fc60000201400 */
[----:B------:R-:W-:-:S04]  /*0cb0*/  FMUL R41, R46, R41 ;  /* 0x000000292e297220 */ /* 0x000fc80000400000 */
[----:B------:R-:W-:Y:S01]  /*0cc0*/  FFMA.FTZ R45, R46, R41, R46 ;  /* 0x000000292e2d7223 */ /* 0x000fe2000001002e */
[----:B------:R-:W-:Y:S01]  /*0cd0*/  FMUL R41, R44, 1.1920928955078125e-07 ;  /* 0x340000002c297820 */ /* 0x000fe20000400000 */
[----:B0-----:R-:W-:-:S03]  /*0ce0*/  @!P0 FMUL R42, R42, R42 ;  /* 0x0000002a2a2a8220 */ /* 0x001fc60000400000 */
[----:B------:R-:W-:Y:S01]  /*0cf0*/  FFMA.FTZ R41, R41, 0.69314718246459960938, R40 ;  /* 0x3f31721829297823 */ /* 0x000fe20000010028 */
[----:B------:R-:W-:Y:S01]  /*0d00*/  FADD.FTZ.RZ R40, R42, 1 ;  /* 0x3f8000002a287421 */ /* 0x000fe2000001c000 */
[----:B------:R-:W-:-:S04]  /*0d10*/  I2FP.F32.S32 R38, R38 ;  /* 0x0000002600267245 */ /* 0x000fc80000201400 */
[----:B------:R-:W-:Y:S01]  /*0d20*/  IADD3 R39, R40, -0x3f400000, RZ ;  /* 0xc0c0000028277810 */ /* 0x000fe20007ffe0ff */
[----:B------:R-:W-:Y:S01]  /*0d30*/  FMUL R38, R38, 1.1920928955078125e-07 ;  /* 0x3400000026267820 */ /* 0x000fe20000400000 */
[----:B------:R-:W-:Y:S02]  /*0d40*/  FADD R17, -R5, R17 ;  /* 0x0000001105117221 */ /* 0x000fe40000000100 */
[----:B------:R-:W-:Y:S01]  /*0d50*/  LOP3.LUT R39, R39, 0xff800000, RZ, 0xc0, !PT ;  /* 0xff80000027277812 */ /* 0x000fe200078ec0ff */
[----:B------:R-:W-:Y:S01]  /*0d60*/  FFMA.FTZ R40, R38, 0.69314718246459960938, R43 ;  /* 0x3f31721826287823 */ /* 0x000fe2000001002b */
[----:B------:R-:W-:Y:S02]  /*0d70*/  FMUL R38, R17, R36 ;  /* 0x0000002411267220 */ /* 0x000fe40000400000 */
[----:B------:R-:W-:Y:S02]  /*0d80*/  IADD3 R43, -R39, 0x40800000, RZ ;  /* 0x40800000272b7810 */ /* 0x000fe40007ffe1ff */
[----:B------:R-:W-:Y:S01]  /*0d90*/  IADD3 R44, R42, -R39, RZ ;  /* 0x800000272a2c7210 */ /* 0x000fe20007ffe0ff */
[----:B------:R-:W-:-:S02]  /*0da0*/  FFMA R17, R38, R9, R13 ;  /* 0x0000000926117223 */ /* 0x000fc4000000000d */
[----:B------:R-:W-:-:S04]  /*0db0*/  FFMA.FTZ R43, R43, R0, -1 ;  /* 0xbf8000002b2b7423 */ /* 0x000fc80000010000 */
[----:B------:R-:W-:Y:S01]  /*0dc0*/  FADD R44, R44, R43 ;  /* 0x0000002b2c2c7221 */ /* 0x000fe20000000000 */
[----:B------:R-:W-:-:S05]  /*0dd0*/  FMUL R43, R17, 1.4426950216293334961 ;  /* 0x3fb8aa3b112b7820 */ /* 0x000fca0000400000 */
[----:B------:R-:W-:Y:S01]  /*0de0*/  FSETP.GEU.AND P0, PT, R43, -126, PT ;  /* 0xc2fc00002b00780b */ /* 0x000fe20003f0e000 */
[----:B------:R-:W-:-:S04]  /*0df0*/  FFMA.FTZ R47, R44, -R37, 0.10546888411045074463 ;  /* 0x3dd800122c2f7423 */ /* 0x000fc80000010825 */
[----:B------:R-:W-:-:S08]  /*0e00*/  FFMA.FTZ R47, R44, R47, -0.13229703903198242188 ;  /* 0xbe0778e02c2f7423 */ /* 0x000fd0000001002f */
[----:B------:R-:W-:Y:S01]  /*0e10*/  @!P0 FMUL R43, R43, 0.5 ;  /* 0x3f0000002b2b8820 */ /* 0x000fe20000400000 */
[----:B------:R-:W-:-:S03]  /*0e20*/  FFMA.FTZ R47, R44, R47, 0.14491446316242218018 ;  /* 0x3e1464752c2f7423 */ /* 0x000fc6000001002f */
[----:B------:R-:W0:Y:S01]  /*0e30*/  MUFU.EX2 R46, R43 ;  /* 0x0000002b002e7308 */ /* 0x000e220000000800 */
[----:B------:R-:W-:Y:S01]  /*0e40*/  FFMA.FTZ R47, R44, R47, -0.16641564667224884033 ;  /* 0xbe2a68dd2c2f7423 */ /* 0x000fe2000001002f */
[----:B------:R-:W-:-:S03]  /*0e50*/  I2FP.F32.S32 R48, R48 ;  /* 0x0000003000307245 */ /* 0x000fc60000201400 */
[----:B------:R-:W-:Y:S02]  /*0e60*/  FFMA.FTZ R47, R44, R47, 0.19988867640495300293 ;  /* 0x3e4caf9e2c2f7423 */ /* 0x000fe4000001002f */
[----:B------:R-:W-:Y:S02]  /*0e70*/  FMUL R48, R48, 1.1920928955078125e-07 ;  /* 0x3400000030307820 */ /* 0x000fe40000400000 */
[----:B------:R-:W-:Y:S02]  /*0e80*/  FFMA.FTZ R47, R44, R47, -0.25000196695327758789 ;  /* 0xbe8000422c2f7423 */ /* 0x000fe4000001002f */
[----:B------:R-:W-:Y:S02]  /*0e90*/  FFMA.FTZ R38, R48, 0.69314718246459960938, R45 ;  /* 0x3f31721830267823 */ /* 0x000fe4000001002d */
[----:B------:R-:W-:Y:S01]  /*0ea0*/  FFMA.FTZ R47, R44, R47, 0.33333510160446166992 ;  /* 0x3eaaaae62c2f7423 */ /* 0x000fe2000001002f */
[----:B0-----:R-:W-:-:S03]  /*0eb0*/  @!P0 FMUL R46, R46, R46 ;  /* 0x0000002e2e2e8220 */ /* 0x001fc60000400000 */
[----:B------:R-:W-:Y:S01]  /*0ec0*/  FFMA.FTZ R47, R44, R47, -0.5 ;  /* 0xbf0000002c2f7423 */ /* 0x000fe2000001002f */
[----:B------:R-:W-:-:S03]  /*0ed0*/  FADD.FTZ.RZ R45, R46, 1 ;  /* 0x3f8000002e2d7421 */ /* 0x000fc6000001c000 */
[C---:B------:R-:W-:Y:S02]  /*0ee0*/  FMUL R47, R44.reuse, R47 ;  /* 0x0000002f2c2f7220 */ /* 0x040fe40000400000 */
[----:B------:R-:W-:Y:S02]  /*0ef0*/  IADD3 R45, R45, -0x3f400000, RZ ;  /* 0xc0c000002d2d7810 */ /* 0x000fe40007ffe0ff */
[----:B------:R-:W-:Y:S01]  /*0f00*/  FFMA.FTZ R44, R44, R47, R44 ;  /* 0x0000002f2c2c7223 */ /* 0x000fe2000001002c */
[----:B------:R-:W-:Y:S01]  /*0f10*/  FADD R47, -R6, R18 ;  /* 0x00000012062f7221 */ /* 0x000fe20000000100 */
[----:B------:R-:W-:-:S03]  /*0f20*/  LOP3.LUT R43, R45, 0xff800000, RZ, 0xc0, !PT ;  /* 0xff8000002d2b7812 */ /* 0x000fc600078ec0ff */
[----:B------:R-:W-:Y:S01]  /*0f30*/  FMUL R47, R32, R47 ;  /* 0x0000002f202f7220 */ /* 0x000fe20000400000 */
[----:B------:R-:W-:Y:S02]  /*0f40*/  IADD3 R45, -R43, 0x40800000, RZ ;  /* 0x408000002b2d7810 */ /* 0x000fe40007ffe1ff */
[----:B------:R-:W-:Y:S01]  /*0f50*/  IADD3 R48, R46, -R43, RZ ;  /* 0x8000002b2e307210 */ /* 0x000fe20007ffe0ff */
[----:B------:R-:W-:Y:S02]  /*0f60*/  FFMA R18, R47, R10, R14 ;  /* 0x0000000a2f127223 */ /* 0x000fe4000000000e */
[----:B------:R-:W-:-:S04]  /*0f70*/  FFMA.FTZ R45, R45, R0, -1 ;  /* 0xbf8000002d2d7423 */ /* 0x000fc80000010000 */
[----:B------:R-:W-:Y:S01]  /*0f80*/  FADD R48, R48, R45 ;  /* 0x0000002d30307221 */ /* 0x000fe20000000000 */
[----:B------:R-:W-:-:S03]  /*0f90*/  FMUL R45, R18, 1.4426950216293334961 ;  /* 0x3fb8aa3b122d7820 */ /* 0x000fc60000400000 */
[C---:B------:R-:W-:Y:S02]  /*0fa0*/  FFMA.FTZ R47, R48.reuse, -R37, 0.10546888411045074463 ;  /* 0x3dd80012302f7423 */ /* 0x040fe40000010825 */
[----:B------:R-:W-:Y:S02]  /*0fb0*/  FSETP.GEU.AND P0, PT, R45, -126, PT ;  /* 0xc2fc00002d00780b */ /* 0x000fe40003f0e000 */
[----:B------:R-:W-:-:S04]  /*0fc0*/  FFMA.FTZ R47, R48, R47, -0.13229703903198242188 ;  /* 0xbe0778e0302f7423 */ /* 0x000fc8000001002f */
[----:B------:R-:W-:-:S04]  /*0fd0*/  FFMA.FTZ R47, R48, R47, 0.14491446316242218018 ;  /* 0x3e146475302f7423 */ /* 0x000fc8000001002f */
[----:B------:R-:W-:-:S03]  /*0fe0*/  FFMA.FTZ R47, R48, R47, -0.16641564667224884033 ;  /* 0xbe2a68dd302f7423 */ /* 0x000fc6000001002f */
[----:B------:R-:W-:Y:S01]  /*0ff0*/  @!P0 FMUL R45, R45, 0.5 ;  /* 0x3f0000002d2d8820 */ /* 0x000fe20000400000 */
[----:B------:R-:W-:-:S03]  /*1000*/  FFMA.FTZ R47, R48, R47, 0.19988867640495300293 ;  /* 0x3e4caf9e302f7423 */ /* 0x000fc6000001002f */
[----:B------:R-:W0:Y:S01]  /*1010*/  MUFU.EX2 R50, R45 ;  /* 0x0000002d00327308 */ /* 0x000e220000000800 */
[----:B------:R-:W-:-:S04]  /*1020*/  FFMA.FTZ R47, R48, R47, -0.25000196695327758789 ;  /* 0xbe800042302f7423 */ /* 0x000fc8000001002f */
[----:B------:R-:W-:-:S04]  /*1030*/  FFMA.FTZ R47, R48, R47, 0.33333510160446166992 ;  /* 0x3eaaaae6302f7423 */ /* 0x000fc8000001002f */
[----:B------:R-:W-:-:S04]  /*1040*/  FFMA.FTZ R47, R48, R47, -0.5 ;  /* 0xbf000000302f7423 */ /* 0x000fc8000001002f */
[----:B------:R-:W-:Y:S01]  /*1050*/  FMUL R47, R48, R47 ;  /* 0x0000002f302f7220 */ /* 0x000fe20000400000 */
[----:B0-----:R-:W-:-:S03]  /*1060*/  @!P0 FMUL R50, R50, R50 ;  /* 0x0000003232328220 */ /* 0x001fc60000400000 */
[----:B------:R-:W-:Y:S01]  /*1070*/  FFMA.FTZ R48, R48, R47, R48 ;  /* 0x0000002f30307223 */ /* 0x000fe20000010030 */
[----:B------:R-:W-:-:S05]  /*1080*/  FADD.FTZ.RZ R47, R50, 1 ;  /* 0x3f800000322f7421 */ /* 0x000fca000001c000 */
[----:B------:R-:W-:-:S04]  /*1090*/  IADD3 R47, R47, -0x3f400000, RZ ;  /* 0xc0c000002f2f7810 */ /* 0x000fc80007ffe0ff */
[----:B------:R-:W-:-:S04]  /*10a0*/  LOP3.LUT R47, R47, 0xff800000, RZ, 0xc0, !PT ;  /* 0xff8000002f2f7812 */ /* 0x000fc800078ec0ff */
[----:B------:R-:W-:Y:S01]  /*10b0*/  IADD3 R55, -R47, 0x40800000, RZ ;  /* 0x408000002f377810 */ /* 0x000fe20007ffe1ff */
[----:B------:R-:W-:Y:S01]  /*10c0*/  FADD R19, -R7, R19 ;  /* 0x0000001307137221 */ /* 0x000fe20000000100 */
[----:B------:R-:W-:Y:S01]  /*10d0*/  IADD3 R56, R50, -R47, RZ ;  /* 0x8000002f32387210 */ /* 0x000fe20007ffe0ff */
[C---:B--2---:R-:W-:Y:S02]  /*10e0*/  FADD R20, -R4.reuse, R20 ;  /* 0x0000001404147221 */ /* 0x044fe40000000100 */
[----:B------:R-:W-:Y:S01]  /*10f0*/  FFMA.FTZ R55, R55, R0, -1 ;  /* 0xbf80000037377423 */ /* 0x000fe20000010000 */
[----:B---3--:R-:W-:Y:S01]  /*1100*/  FADD R24, -R4, R24 ;  /* 0x0000001804187221 */ /* 0x008fe20000000100 */
[----:B------:R-:W-:Y:S01]  /*1110*/  FMUL R4, R34, R19 ;  /* 0x0000001322047220 */ /* 0x000fe20000400000 */
[C---:B------:R-:W-:Y:S01]  /*1120*/  FADD R19, -R5.reuse, R21 ;  /* 0x0000001505137221 */ /* 0x040fe20000000100 */
[----:B------:R-:W-:Y:S01]  /*1130*/  FADD R56, R56, R55 ;  /* 0x0000003738387221 */ /* 0x000fe20000000000 */
[----:B------:R-:W-:Y:S01]  /*1140*/  FADD R25, -R5, R25 ;  /* 0x0000001905197221 */ /* 0x000fe20000000100 */
[----:B------:R-:W-:-:S02]  /*1150*/  FMUL R5, R35, R20 ;  /* 0x0000001423057220 */ /* 0x000fc40000400000 */
[----:B------:R-:W-:Y:S01]  /*1160*/  FFMA.FTZ R45, R56, -R37, 0.10546888411045074463 ;  /* 0x3dd80012382d7423 */ /* 0x000fe20000010825 */
[----:B------:R-:W-:Y:S01]  /*1170*/  FFMA R4, R4, R11, R15 ;  /* 0x0000000b04047223 */ /* 0x000fe2000000000f */
[----:B------:R-:W-:Y:S02]  /*1180*/  FFMA R5, R5, R8, R12 ;  /* 0x0000000805057223 */ /* 0x000fe4000000000c */
[----:B------:R-:W-:Y:S01]  /*1190*/  FFMA.FTZ R45, R56, R45, -0.13229703903198242188 ;  /* 0xbe0778e0382d7423 */ /* 0x000fe2000001002d */
[----:B------:R-:W-:Y:S01]  /*11a0*/  FMUL R21, R4, 1.4426950216293334961 ;  /* 0x3fb8aa3b04157820 */ /* 0x000fe20000400000 */
[----:B------:R-:W-:Y:S02]  /*11b0*/  FMUL R20, R5, 1.4426950216293334961 ;  /* 0x3fb8aa3b05147820 */ /* 0x000fe40000400000 */
[----:B------:R-:W-:Y:S02]  /*11c0*/  FFMA.FTZ R45, R56, R45, 0.14491446316242218018 ;  /* 0x3e146475382d7423 */ /* 0x000fe4000001002d */
[----:B------:R-:W-:-:S02]  /*11d0*/  FSETP.GEU.AND P0, PT, R21, -126, PT ;  /* 0xc2fc00001500780b */ /* 0x000fc40003f0e000 */
[----:B------:R-:W-:Y:S01]  /*11e0*/  FSETP.GEU.AND P1, PT, R20, -126, PT ;  /* 0xc2fc00001400780b */ /* 0x000fe20003f2e000 */
[----:B------:R-:W-:-:S04]  /*11f0*/  FFMA.FTZ R45, R56, R45, -0.16641564667224884033 ;  /* 0xbe2a68dd382d7423 */ /* 0x000fc8000001002d */
[----:B------:R-:W-:-:S04]  /*1200*/  FFMA.FTZ R45, R56, R45, 0.19988867640495300293 ;  /* 0x3e4caf9e382d7423 */ /* 0x000fc8000001002d */
[C---:B------:R-:W-:Y:S02]  /*1210*/  FFMA.FTZ R45, R56.reuse, R45, -0.25000196695327758789 ;  /* 0xbe800042382d7423 */ /* 0x040fe4000001002d */
[----:B------:R-:W-:Y:S02]  /*1220*/  @!P0 FMUL R21, R21, 0.5 ;  /* 0x3f00000015158820 */ /* 0x000fe40000400000 */
[----:B------:R-:W-:Y:S01]  /*1230*/  FFMA.FTZ R45, R56, R45, 0.33333510160446166992 ;  /* 0x3eaaaae6382d7423 */ /* 0x000fe2000001002d */
[----:B------:R-:W-:Y:S01]  /*1240*/  @!P1 FMUL R20, R20, 0.5 ;  /* 0x3f00000014149820 */ /* 0x000fe20000400000 */
[----:B------:R-:W-:Y:S02]  /*1250*/  ISETP.GE.U32.AND P5, PT, R33, 0x7f800000, PT ;  /* 0x7f8000002100780c */ /* 0x000fe40003fa6070 */
[----:B------:R-:W-:Y:S01]  /*1260*/  FFMA.FTZ R45, R56, R45, -0.5 ;  /* 0xbf000000382d7423 */ /* 0x000fe2000001002d */
[----:B------:R-:W0:Y:S01]  /*1270*/  MUFU.EX2 R21, R21 ;  /* 0x0000001500157308 */ /* 0x000e220000000800 */
[----:B------:R-:W-:-:S02]  /*1280*/  I2FP.F32.S32 R52, R52 ;  /* 0x0000003400347245 */ /* 0x000fc40000201400 */
[----:B------:R-:W-:-:S05]  /*1290*/  FMUL R45, R56, R45 ;  /* 0x0000002d382d7220 */ /* 0x000fca0000400000 */
[----:B------:R-:W1:Y:S01]  /*12a0*/  MUFU.EX2 R20, R20 ;  /* 0x0000001400147308 */ /* 0x000e620000000800 */
[----:B------:R-:W-:Y:S01]  /*12b0*/  FFMA.FTZ R45, R56, R45, R56 ;  /* 0x0000002d382d7223 */ /* 0x000fe20000010038 */
[----:B------:R-:W-:Y:S01]  /*12c0*/  FMUL R56, R36, R25 ;  /* 0x0000001924387220 */ /* 0x000fe20000400000 */
[----:B------:R-:W-:Y:S01]  /*12d0*/  FMUL R35, R35, R24 ;  /* 0x0000001823237220 */ /* 0x000fe20000400000 */
[----:B------:R-:W-:Y:S01]  /*12e0*/  FMUL R25, R52, 1.1920928955078125e-07 ;  /* 0x3400000034197820 */ /* 0x000fe20000400000 */
[----:B------:R-:W-:Y:S01]  /*12f0*/  BSSY B0, `(.L_x_0) ;  /* 0x000000d000007945 */ /* 0x000fe20003800000 */
[----:B------:R-:W-:Y:S01]  /*1300*/  FMUL R58, R36, R19 ;  /* 0x00000013243a7220 */ /* 0x000fe20000400000 */
[----:B------:R-:W-:Y:S01]  /*1310*/  FFMA R8, R35, R8, R12 ;  /* 0x0000000823087223 */ /* 0x000fe2000000000c */
[----:B------:R-:W-:Y:S01]  /*1320*/  ISETP.GE.U32.AND P2, PT, R51, 0x7f800000, PT ;  /* 0x7f8000003300780c */ /* 0x000fe20003f46070 */
[----:B------:R-:W-:Y:S01]  /*1330*/  FFMA.FTZ R25, R25, 0.69314718246459960938, R54 ;  /* 0x3f31721819197823 */ /* 0x000fe20000010036 */
[----:B------:R-:W-:-:S02]  /*1340*/  ISETP.GE.U32.AND P3, PT, R49, 0x7f800000, PT ;  /* 0x7f8000003100780c */ /* 0x000fc40003f66070 */
[----:B------:R-:W-:Y:S01]  /*1350*/  ISETP.GE.U32.AND P4, PT, R53, 0x7f800000, PT ;  /* 0x7f8000003500780c */ /* 0x000fe20003f86070 */
[----:B0-----:R-:W-:-:S12]  /*1360*/  @!P5 BRA `(.L_x_1) ;  /* 0x000000000014d947 */ /* 0x001fd80003800000 */
[----:B------:R-:W-:-:S13]  /*1370*/  ISETP.GE.AND P5, PT, R33, -0x407fffff, PT ;  /* 0xbf8000012100780c */ /* 0x000fda0003fa6270 */
[----:B------:R-:W-:-:S05]  /*1380*/  @P5 MOV R12, 0x7f800000 ;  /* 0x7f800000000c5802 */ /* 0x000fca0000000f00 */
[C---:B------:R-:W-:Y:S01]  /*1390*/  @P5 FFMA.FTZ R25, R33.reuse, R12, +INF ;  /* 0x7f80000021195423 */ /* 0x040fe2000001000c */
[----:B------:R-:W-:-:S04]  /*13a0*/  FSETP.NEU.AND P5, PT, R33, RZ, PT ;  /* 0x000000ff2100720b */ /* 0x000fc80003fad000 */
[----:B------:R-:W-:-:S09]  /*13b0*/  FSEL R25, R25, -RZ, P5 ;  /* 0x800000ff19197208 */ /* 0x000fd20002800000 */
.L_x_1:
[----:B------:R-:W-:Y:S05]  /*13c0*/  BSYNC B0 ;  /* 0x0000000000007941 */ /* 0x000fea0003800000 */
.L_x_0:
[----:B------:R-:W-:Y:S04]  /*13d0*/  BSSY B0, `(.L_x_2) ;  /* 0x0000007000007945 */ /* 0x000fe80003800000 */
[----:B------:R-:W-:Y:S05]  /*13e0*/  @!P2 BRA `(.L_x_3) ;  /* 0x000000000014a947 */ /* 0x000fea0003800000 */
[----:B------:R-:W-:-:S13]  /*13f0*/  ISETP.GE.AND P2, PT, R51, -0x407fffff, PT ;  /* 0xbf8000013300780c */ /* 0x000fda0003f46270 */
[----:B------:R-:W-:-:S05]  /*1400*/  @P2 MOV R12, 0x7f800000 ;  /* 0x7f800000000c2802 */ /* 0x000fca0000000f00 */
[C---:B------:R-:W-:Y:S01]  /*1410*/  @P2 FFMA.FTZ R41, R51.reuse, R12, +INF ;  /* 0x7f80000033292423 */ /* 0x040fe2000001000c */
[----:B------:R-:W-:-:S04]  /*1420*/  FSETP.NEU.AND P2, PT, R51, RZ, PT ;  /* 0x000000ff3300720b */ /* 0x000fc80003f4d000 */
[----:B------:R-:W-:-:S09]  /*1430*/  FSEL R41, R41, -RZ, P2 ;  /* 0x800000ff29297208 */ /* 0x000fd20001000000 */
.L_x_3:
[----:B------:R-:W-:Y:S05]  /*1440*/  BSYNC B0 ;  /* 0x0000000000007941 */ /* 0x000fea0003800000 */
.L_x_2:
[----:B------:R-:W-:Y:S01]  /*1450*/  BSSY B0, `(.L_x_4) ;  /* 0x0000008000007945 */ /* 0x000fe20003800000 */
[----:B------:R-:W-:-:S03]  /*1460*/  @!P0 FMUL R21, R21, R21 ;  /* 0x0000001515158220 */ /* 0x000fc60000400000 */
[----:B------:R-:W-:Y:S05]  /*1470*/  @!P3 BRA `(.L_x_5) ;  /* 0x000000000014b947 */ /* 0x000fea0003800000 */
[----:B------:R-:W-:-:S13]  /*1480*/  ISETP.GE.AND P0, PT, R49, -0x407fffff, PT ;  /* 0xbf8000013100780c */ /* 0x000fda0003f06270 */
[----:B------:R-:W-:-:S05]  /*1490*/  @P0 MOV R12, 0x7f800000 ;  /* 0x7f800000000c0802 */ /* 0x000fca0000000f00 */
[C---:B------:R-:W-:Y:S01]  /*14a0*/  @P0 FFMA.FTZ R40, R49.reuse, R12, +INF ;  /* 0x7f80000031280423 */ /* 0x040fe2000001000c */
[----:B------:R-:W-:-:S04]  /*14b0*/  FSETP.NEU.AND P0, PT, R49, RZ, PT ;  /* 0x000000ff3100720b */ /* 0x000fc80003f0d000 */
[----:B------:R-:W-:-:S09]  /*14c0*/  FSEL R40, R40, -RZ, P0 ;  /* 0x800000ff28287208 */ /* 0x000fd20000000000 */
.L_x_5:
[----:B------:R-:W-:Y:S05]  /*14d0*/  BSYNC B0 ;  /* 0x0000000000007941 */ /* 0x000fea0003800000 */
.L_x_4:
[----:B------:R-:W-:Y:S01]  /*14e0*/  BSSY B0, `(.L_x_6) ;  /* 0x0000008000007945 */ /* 0x000fe20003800000 */
[----:B------:R-:W-:-:S03]  /*14f0*/  FADD.FTZ.RZ R12, R21, 1 ;  /* 0x3f800000150c7421 */ /* 0x000fc6000001c000 */
[----:B------:R-:W-:Y:S05]  /*1500*/  @!P4 BRA `(.L_x_7) ;  /* 0x000000000014c947 */ /* 0x000fea0003800000 */
[----:B------:R-:W-:-:S13]  /*1510*/  ISETP.GE.AND P0, PT, R53, -0x407fffff, PT ;  /* 0xbf8000013500780c */ /* 0x000fda0003f06270 */
[----:B------:R-:W-:-:S05]  /*1520*/  @P0 MOV R24, 0x7f800000 ;  /* 0x7f80000000180802 */ /* 0x000fca0000000f00 */
[C---:B------:R-:W-:Y:S01]  /*1530*/  @P0 FFMA.FTZ R38, R53.reuse, R24, +INF ;  /* 0x7f80000035260423 */ /* 0x040fe20000010018 */
[----:B------:R-:W-:-:S04]  /*1540*/  FSETP.NEU.AND P0, PT, R53, RZ, PT ;  /* 0x000000ff3500720b */ /* 0x000fc80003f0d000 */
[----:B------:R-:W-:-:S09]  /*1550*/  FSEL R38, R38, -RZ, P0 ;  /* 0x800000ff26267208 */ /* 0x000fd20000000000 */
.L_x_7:
[----:B------:R-:W-:Y:S05]  /*1560*/  BSYNC B0 ;  /* 0x0000000000007941 */ /* 0x000fea0003800000 */
.L_x_6:
[----:B-1----:R-:W-:Y:S01]  /*1570*/  @!P1 FMUL R20, R20, R20 ;  /* 0x0000001414149220 */ /* 0x002fe20000400000 */
[----:B------:R-:W-:Y:S01]  /*1580*/  IADD3 R12, R12, -0x3f400000, RZ ;  /* 0xc0c000000c0c7810 */ /* 0x000fe20007ffe0ff */
[----:B------:R-:W-:Y:S01]  /*1590*/  FADD R53, -R6, R26 ;  /* 0x0000001a06357221 */ /* 0x000fe20000000100 */
[C---:B------:R-:W-:Y:S01]  /*15a0*/  FADD R23, -R7.reuse, R23 ;  /* 0x0000001707177221 */ /* 0x040fe20000000100 */
[----:B------:R-:W-:Y:S01]  /*15b0*/  FADD.FTZ.RZ R19, R20, 1 ;  /* 0x3f80000014137421 */ /* 0x000fe2000001c000 */
[----:B------:R-:W-:Y:S01]  /*15c0*/  LOP3.LUT R36, R12, 0xff800000, RZ, 0xc0, !PT ;  /* 0xff8000000c247812 */ /* 0x000fe200078ec0ff */
[----:B------:R-:W-:Y:S01]  /*15d0*/  FMUL R53, R32, R53 ;  /* 0x0000003520357220 */ /* 0x000fe20000400000 */
[----:B------:R-:W-:Y:S01]  /*15e0*/  FADD R27, -R7, R27 ;  /* 0x0000001b071b7221 */ /* 0x000fe20000000100 */
[----:B------:R-:W-:Y:S01]  /*15f0*/  I2FP.F32.S32 R39, R39 ;  /* 0x0000002700277245 */ /* 0x000fe20000201400 */
[----:B------:R-:W-:Y:S01]  /*1600*/  BSSY B0, `(.L_x_8) ;  /* 0x00000ba000007945 */ /* 0x000fe20003800000 */
[----:B------:R-:W-:-:S02]  /*1610*/  IADD3 R33, R19, -0x3f400000, RZ ;  /* 0xc0c0000013217810 */ /* 0x000fc40007ffe0ff */
[----:B------:R-:W-:Y:S01]  /*1620*/  IADD3 R19, -R36, 0x40800000, RZ ;  /* 0x4080000024137810 */ /* 0x000fe20007ffe1ff */
[----:B------:R-:W-:Y:S01]  /*1630*/  FMUL R39, R39, 1.1920928955078125e-07 ;  /* 0x3400000027277820 */ /* 0x000fe20000400000 */
[----:B------:R-:W-:Y:S02]  /*1640*/  IADD3 R12, R21, -R36, RZ ;  /* 0x80000024150c7210 */ /* 0x000fe40007ffe0ff */
[----:B------:R-:W-:Y:S01]  /*1650*/  LOP3.LUT R33, R33, 0xff800000, RZ, 0xc0, !PT ;  /* 0xff80000021217812 */ /* 0x000fe200078ec0ff */
[----:B------:R-:W-:Y:S01]  /*1660*/  FFMA.FTZ R19, R19, R0, -1 ;  /* 0xbf80000013137423 */ /* 0x000fe20000010000 */
[----:B------:R-:W-:Y:S02]  /*1670*/  I2FP.F32.S32 R47, R47 ;  /* 0x0000002f002f7245 */ /* 0x000fe40000201400 */
[----:B------:R-:W-:Y:S01]  /*1680*/  IADD3 R35, -R33, 0x40800000, RZ ;  /* 0x4080000021237810 */ /* 0x000fe20007ffe1ff */
[----:B------:R-:W-:Y:S01]  /*1690*/  FADD R12, R12, R19 ;  /* 0x000000130c0c7221 */ /* 0x000fe20000000000 */
[----:B------:R-:W-:-:S02]  /*16a0*/  IADD3 R24, R20, -R33, RZ ;  /* 0x8000002114187210 */ /* 0x000fc40007ffe0ff */
[----:B------:R-:W-:Y:S01]  /*16b0*/  I2FP.F32.S32 R36, R36 ;  /* 0x0000002400247245 */ /* 0x000fe20000201400 */
[C---:B------:R-:W-:Y:S01]  /*16c0*/  FFMA.FTZ R19, R12.reuse, -R37, 0.10546888411045074463 ;  /* 0x3dd800120c137423 */ /* 0x040fe20000010825 */
[----:B------:R-:W-:Y:S01]  /*16d0*/  FFMA.FTZ R35, R35, R0, -1 ;  /* 0xbf80000023237423 */ /* 0x000fe20000010000 */
[----:B------:R-:W-:Y:S02]  /*16e0*/  I2FP.F32.S32 R33, R33 ;  /* 0x0000002100217245 */ /* 0x000fe40000201400 */
[----:B------:R-:W-:Y:S01]  /*16f0*/  FFMA.FTZ R19, R12, R19, -0.13229703903198242188 ;  /* 0xbe0778e00c137423 */ /* 0x000fe20000010013 */
[----:B------:R-:W-:Y:S01]  /*1700*/  FADD R24, R24, R35 ;  /* 0x0000002318187221 */ /* 0x000fe20000000000 */
[----:B------:R-:W-:Y:S01]  /*1710*/  FMUL R36, R36, 1.1920928955078125e-07 ;  /* 0x3400000024247820 */ /* 0x000fe20000400000 */
[----:B------:R-:W-:Y:S01]  /*1720*/  FMUL R33, R33, 1.1920928955078125e-07 ;  /* 0x3400000021217820 */ /* 0x000fe20000400000 */
[----:B------:R-:W-:-:S04]  /*1730*/  FFMA.FTZ R19, R12, R19, 0.14491446316242218018 ;  /* 0x3e1464750c137423 */ /* 0x000fc80000010013 */
[----:B------:R-:W-:-:S04]  /*1740*/  FFMA.FTZ R19, R12, R19, -0.16641564667224884033 ;  /* 0xbe2a68dd0c137423 */ /* 0x000fc80000010013 */
[----:B------:R-:W-:-:S04]  /*1750*/  FFMA.FTZ R19, R12, R19, 0.19988867640495300293 ;  /* 0x3e4caf9e0c137423 */ /* 0x000fc80000010013 */
[----:B------:R-:W-:-:S04]  /*1760*/  FFMA.FTZ R19, R12, R19, -0.25000196695327758789 ;  /* 0xbe8000420c137423 */ /* 0x000fc80000010013 */
[----:B------:R-:W-:-:S04]  /*1770*/  FFMA.FTZ R19, R12, R19, 0.33333510160446166992 ;  /* 0x3eaaaae60c137423 */ /* 0x000fc80000010013 */
[----:B------:R-:W-:-:S04]  /*1780*/  FFMA.FTZ R19, R12, R19, -0.5 ;  /* 0xbf0000000c137423 */ /* 0x000fc80000010013 */
[----:B------:R-:W-:-:S04]  /*1790*/  FMUL R19, R12, R19 ;  /* 0x000000130c137220 */ /* 0x000fc80000400000 */
[----:B------:R-:W-:Y:S01]  /*17a0*/  FFMA.FTZ R35, R12, R19, R12 ;  /* 0x000000130c237223 */ /* 0x000fe2000001000c */
[----:B------:R-:W-:Y:S01]  /*17b0*/  FFMA.FTZ R19, R24, -R37, 0.10546888411045074463 ;  /* 0x3dd8001218137423 */ /* 0x000fe20000010825 */
[-CC-:B------:R-:W-:Y:S01]  /*17c0*/  FFMA R12, R58, R9.reuse, R13.reuse ;  /* 0x000000093a0c7223 */ /* 0x180fe2000000000d */
[----:B------:R-:W-:Y:S01]  /*17d0*/  FFMA R9, R56, R9, R13 ;  /* 0x0000000938097223 */ /* 0x000fe2000000000d */
[----:B------:R-:W-:Y:S01]  /*17e0*/  FFMA.FTZ R35, R36, 0.69314718246459960938, R35 ;  /* 0x3f31721824237823 */ /* 0x000fe20000010023 */
[----:B------:R-:W-:Y:S01]  /*17f0*/  FFMA.FTZ R19, R24, R19, -0.13229703903198242188 ;  /* 0xbe0778e018137423 */ /* 0x000fe20000010013 */
[----:B------:R-:W-:-:S03]  /*1800*/  FMUL R49, R12, 1.4426950216293334961 ;  /* 0x3fb8aa3b0c317820 */ /* 0x000fc60000400000 */
[C---:B------:R-:W-:Y:S02]  /*1810*/  FFMA.FTZ R19, R24.reuse, R19, 0.14491446316242218018 ;  /* 0x3e14647518137423 */ /* 0x040fe40000010013 */
[----:B------:R-:W-:Y:S02]  /*1820*/  FSETP.GEU.AND P0, PT, R49, -126, PT ;  /* 0xc2fc00003100780b */ /* 0x000fe40003f0e000 */
[----:B------:R-:W-:-:S04]  /*1830*/  FFMA.FTZ R19, R24, R19, -0.16641564667224884033 ;  /* 0xbe2a68dd18137423 */ /* 0x000fc80000010013 */
[----:B------:R-:W-:-:S04]  /*1840*/  FFMA.FTZ R19, R24, R19, 0.19988867640495300293 ;  /* 0x3e4caf9e18137423 */ /* 0x000fc80000010013 */
[----:B------:R-:W-:-:S03]  /*1850*/  FFMA.FTZ R19, R24, R19, -0.25000196695327758789 ;  /* 0xbe80004218137423 */ /* 0x000fc60000010013 */
[----:B------:R-:W-:Y:S01]  /*1860*/  @!P0 FMUL R49, R49, 0.5 ;  /* 0x3f00000031318820 */ /* 0x000fe20000400000 */
[----:B------:R-:W-:-:S04]  /*1870*/  FFMA.FTZ R19, R24, R19, 0.33333510160446166992 ;  /* 0x3eaaaae618137423 */ /* 0x000fc80000010013 */
[----:B------:R-:W-:-:S04]  /*1880*/  FFMA.FTZ R19, R24, R19, -0.5 ;  /* 0xbf00000018137423 */ /* 0x000fc80000010013 */
[----:B------:R-:W-:-:S04]  /*1890*/  FMUL R19, R24, R19 ;  /* 0x0000001318137220 */ /* 0x000fc80000400000 */
[----:B------:R-:W-:Y:S01]  /*18a0*/  FFMA.FTZ R24, R24, R19, R24 ;  /* 0x0000001318187223 */ /* 0x000fe20000010018 */
[----:B------:R-:W-:Y:S02]  /*18b0*/  FADD R19, -R6, R22 ;  /* 0x0000001606137221 */ /* 0x000fe40000000100 */
[----:B------:R-:W0:Y:S01]  /*18c0*/  MUFU.EX2 R22, R49 ;  /* 0x0000003100167308 */ /* 0x000e220000000800 */
[----:B------:R-:W-:Y:S01]  /*18d0*/  FFMA.FTZ R24, R33, 0.69314718246459960938, R24 ;  /* 0x3f31721821187823 */ /* 0x000fe20000010018 */
[----:B------:R-:W-:-:S04]  /*18e0*/  FMUL R19, R32, R19 ;  /* 0x0000001320137220 */ /* 0x000fc80000400000 */
[-CC-:B------:R-:W-:Y:S01]  /*18f0*/  FFMA R19, R19, R10.reuse, R14.reuse ;  /* 0x0000000a13137223 */ /* 0x180fe2000000000e */
[----:B------:R-:W-:Y:S01]  /*1900*/  FFMA R10, R53, R10, R14 ;  /* 0x0000000a350a7223 */ /* 0x000fe2000000000e */
[C---:B------:R-:W-:Y:S01]  /*1910*/  FMUL R14, R34.reuse, R23 ;  /* 0x00000017220e7220 */ /* 0x040fe20000400000 */
[----:B------:R-:W-:Y:S01]  /*1920*/  FMUL R34, R34, R27 ;  /* 0x0000001b22227220 */ /* 0x000fe20000400000 */
[----:B------:R-:W-:-:S05]  /*1930*/  FMUL R51, R19, 1.4426950216293334961 ;  /* 0x3fb8aa3b13337820 */ /* 0x000fca0000400000 */
[----:B------:R-:W-:Y:S01]  /*1940*/  FSETP.GEU.AND P1, PT, R51, -126, PT ;  /* 0xc2fc00003300780b */ /* 0x000fe20003f2e000 */
[----:B0-----:R-:W-:-:S04]  /*1950*/  @!P0 FMUL R22, R22, R22 ;  /* 0x0000001616168220 */ /* 0x001fc80000400000 */
[----:B------:R-:W-:-:S05]  /*1960*/  FADD.FTZ.RZ R6, R22, 1 ;  /* 0x3f80000016067421 */ /* 0x000fca000001c000 */
[----:B------:R-:W-:-:S03]  /*1970*/  IADD3 R6, R6, -0x3f400000, RZ ;  /* 0xc0c0000006067810 */ /* 0x000fc60007ffe0ff */
[----:B------:R-:W-:Y:S01]  /*1980*/  @!P1 FMUL R51, R51, 0.5 ;  /* 0x3f00000033339820 */ /* 0x000fe20000400000 */
[----:B------:R-:W-:-:S03]  /*1990*/  LOP3.LUT R49, R6, 0xff800000, RZ, 0xc0, !PT ;  /* 0xff80000006317812 */ /* 0x000fc600078ec0ff */
[----:B------:R-:W0:Y:S01]  /*19a0*/  MUFU.EX2 R13, R51 ;  /* 0x00000033000d7308 */ /* 0x000e220000000800 */
[----:B------:R-:W-:Y:S02]  /*19b0*/  IADD3 R7, -R49, 0x40800000, RZ ;  /* 0x4080000031077810 */ /* 0x000fe40007ffe1ff */
[----:B------:R-:W-:Y:S02]  /*19c0*/  IADD3 R52, R22, -R49, RZ ;  /* 0x8000003116347210 */ /* 0x000fe40007ffe0ff */
[----:B------:R-:W-:Y:S01]  /*19d0*/  I2FP.F32.S32 R49, R49 ;  /* 0x0000003100317245 */ /* 0x000fe20000201400 */
[----:B------:R-:W-:-:S04]  /*19e0*/  FFMA.FTZ R7, R7, R0, -1 ;  /* 0xbf80000007077423 */ /* 0x000fc80000010000 */
[----:B------:R-:W-:Y:S01]  /*19f0*/  FADD R52, R52, R7 ;  /* 0x0000000734347221 */ /* 0x000fe20000000000 */
[----:B------:R-:W-:Y:S01]  /*1a00*/  FMUL R49, R49, 1.1920928955078125e-07 ;  /* 0x3400000031317820 */ /* 0x000fe20000400000 */
[----:B0-----:R-:W-:-:S04]  /*1a10*/  @!P1 FMUL R13, R13, R13 ;  /* 0x0000000d0d0d9220 */ /* 0x001fc80000400000 */
[----:B------:R-:W-:-:S05]  /*1a20*/  FADD.FTZ.RZ R6, R13, 1 ;  /* 0x3f8000000d067421 */ /* 0x000fca000001c000 */
[----:B------:R-:W-:Y:S01]  /*1a30*/  IADD3 R26, R6, -0x3f400000, RZ ;  /* 0xc0c00000061a7810 */ /* 0x000fe20007ffe0ff */
[-CC-:B------:R-:W-:Y:S01]  /*1a40*/  FFMA R6, R14, R11.reuse, R15.reuse ;  /* 0x0000000b0e067223 */ /* 0x180fe2000000000f */
[----:B------:R-:W-:Y:S01]  /*1a50*/  FFMA R11, R34, R11, R15 ;  /* 0x0000000b220b7223 */ /* 0x000fe2000000000f */
[----:B------:R-:W-:Y:S01]  /*1a60*/  FFMA.FTZ R15, R52, -R37, 0.10546888411045074463 ;  /* 0x3dd80012340f7423 */ /* 0x000fe20000010825 */
[----:B------:R-:W-:Y:S01]  /*1a70*/  LOP3.LUT R26, R26, 0xff800000, RZ, 0xc0, !PT ;  /* 0xff8000001a1a7812 */ /* 0x000fe200078ec0ff */
[----:B------:R-:W-:Y:S02]  /*1a80*/  FMUL R7, R6, 1.4426950216293334961 ;  /* 0x3fb8aa3b06077820 */ /* 0x000fe40000400000 */
[C---:B------:R-:W-:Y:S01]  /*1a90*/  FFMA.FTZ R15, R52.reuse, R15, -0.13229703903198242188 ;  /* 0xbe0778e0340f7423 */ /* 0x040fe2000001000f */
[----:B------:R-:W-:Y:S02]  /*1aa0*/  IADD3 R23, -R26, 0x40800000, RZ ;  /* 0x408000001a177810 */ /* 0x000fe40007ffe1ff */
[----:B------:R-:W-:Y:S01]  /*1ab0*/  FSETP.GEU.AND P0, PT, R7, -126, PT ;  /* 0xc2fc00000700780b */ /* 0x000fe20003f0e000 */
[----:B------:R-:W-:Y:S01]  /*1ac0*/  FFMA.FTZ R15, R52, R15, 0.14491446316242218018 ;  /* 0x3e146475340f7423 */ /* 0x000fe2000001000f */
[----:B------:R-:W-:Y:S01]  /*1ad0*/  IADD3 R14, R13, -R26, RZ ;  /* 0x8000001a0d0e7210 */ /* 0x000fe20007ffe0ff */
[----:B------:R-:W-:-:S02]  /*1ae0*/  FFMA.FTZ R23, R23, R0, -1 ;  /* 0xbf80000017177423 */ /* 0x000fc40000010000 */
[----:B------:R-:W-:Y:S02]  /*1af0*/  FFMA.FTZ R15, R52, R15, -0.16641564667224884033 ;  /* 0xbe2a68dd340f7423 */ /* 0x000fe4000001000f */
[----:B------:R-:W-:Y:S02]  /*1b00*/  FADD R14, R14, R23 ;  /* 0x000000170e0e7221 */ /* 0x000fe40000000000 */
[----:B------:R-:W-:Y:S02]  /*1b10*/  FFMA.FTZ R15, R52, R15, 0.19988867640495300293 ;  /* 0x3e4caf9e340f7423 */ /* 0x000fe4000001000f */
[----:B------:R-:W-:Y:S02]  /*1b20*/  FFMA.FTZ R23, R14, -R37, 0.10546888411045074463 ;  /* 0x3dd800120e177423 */ /* 0x000fe40000010825 */
[----:B------:R-:W-:Y:S01]  /*1b30*/  @!P0 FMUL R7, R7, 0.5 ;  /* 0x3f00000007078820 */ /* 0x000fe20000400000 */
[----:B------:R-:W-:Y:S01]  /*1b40*/  FFMA.FTZ R15, R52, R15, -0.25000196695327758789 ;  /* 0xbe800042340f7423 */ /* 0x000fe2000001000f */
[----:B------:R-:W-:-:S02]  /*1b50*/  FFMA.FTZ R27, R14, R23, -0.13229703903198242188 ;  /* 0xbe0778e00e1b7423 */ /* 0x000fc40000010017 */
[----:B------:R-:W0:Y:S01]  /*1b60*/  MUFU.EX2 R23, R7 ;  /* 0x0000000700177308 */ /* 0x000e220000000800 */
[----:B------:R-:W-:Y:S01]  /*1b70*/  FFMA.FTZ R15, R52, R15, 0.33333510160446166992 ;  /* 0x3eaaaae6340f7423 */ /* 0x000fe2000001000f */
[----:B------:R-:W-:-:S03]  /*1b80*/  FFMA.FTZ R27, R14, R27, 0.14491446316242218018 ;  /* 0x3e1464750e1b7423 */ /* 0x000fc6000001001b */
[----:B------:R-:W-:Y:S01]  /*1b90*/  FFMA.FTZ R15, R52, R15, -0.5 ;  /* 0xbf000000340f7423 */ /* 0x000fe2000001000f */
[----:B------:R-:W-:-:S03]  /*1ba0*/  FFMA.FTZ R27, R14, R27, -0.16641564667224884033 ;  /* 0xbe2a68dd0e1b7423 */ /* 0x000fc6000001001b */
[----:B------:R-:W-:Y:S01]  /*1bb0*/  FMUL R15, R52, R15 ;  /* 0x0000000f340f7220 */ /* 0x000fe20000400000 */
[----:B------:R-:W-:-:S03]  /*1bc0*/  FFMA.FTZ R27, R14, R27, 0.19988867640495300293 ;  /* 0x3e4caf9e0e1b7423 */ /* 0x000fc6000001001b */
[----:B------:R-:W-:Y:S01]  /*1bd0*/  FFMA.FTZ R52, R52, R15, R52 ;  /* 0x0000000f34347223 */ /* 0x000fe20000010034 */
[----:B------:R-:W-:Y:S01]  /*1be0*/  FFMA.FTZ R27, R14, R27, -0.25000196695327758789 ;  /* 0xbe8000420e1b7423 */ /* 0x000fe2000001001b */
[----:B0-----:R-:W-:-:S03]  /*1bf0*/  @!P0 FMUL R23, R23, R23 ;  /* 0x0000001717178220 */ /* 0x001fc60000400000 */
[----:B------:R-:W-:Y:S01]  /*1c00*/  FFMA.FTZ R27, R14, R27, 0.33333510160446166992 ;  /* 0x3eaaaae60e1b7423 */ /* 0x000fe2000001001b */
[----:B------:R-:W-:-:S03]  /*1c10*/  FADD.FTZ.RZ R7, R23, 1 ;  /* 0x3f80000017077421 */ /* 0x000fc6000001c000 */
[C---:B------:R-:W-:Y:S02]  /*1c20*/  FFMA.FTZ R27, R14.reuse, R27, -0.5 ;  /* 0xbf0000000e1b7423 */ /* 0x040fe4000001001b */
[----:B------:R-:W-:Y:S02]  /*1c30*/  IADD3 R7, R7, -0x3f400000, RZ ;  /* 0xc0c0000007077810 */ /* 0x000fe40007ffe0ff */
[C---:B------:R-:W-:Y:S02]  /*1c40*/  FMUL R15, R14.reuse, R27 ;  /* 0x0000001b0e0f7220 */ /* 0x040fe40000400000 */
[----:B------:R-:W-:Y:S02]  /*1c50*/  LOP3.LUT R34, R7, 0xff800000, RZ, 0xc0, !PT ;  /* 0xff80000007227812 */ /* 0x000fe400078ec0ff */
[----:B------:R-:W-:Y:S02]  /*1c60*/  FFMA.FTZ R15, R14, R15, R14 ;  /* 0x0000000f0e0f7223 */ /* 0x000fe4000001000e */
[----:B------:R-:W-:-:S05]  /*1c70*/  IADD3 R7, -R34, 0x40800000, RZ ;  /* 0x4080000022077810 */ /* 0x000fca0007ffe1ff */
[----:B------:R-:W-:Y:S01]  /*1c80*/  FFMA.FTZ R14, R7, R0, -1 ;  /* 0xbf800000070e7423 */ /* 0x000fe20000010000 */
[----:B------:R-:W-:Y:S02]  /*1c90*/  IADD3 R7, R23, -R34, RZ ;  /* 0x8000002217077210 */ /* 0x000fe40007ffe0ff */
[----:B------:R-:W-:-:S03]  /*1ca0*/  I2FP.F32.S32 R34, R34 ;  /* 0x0000002200227245 */ /* 0x000fc60000201400 */
[----:B------:R-:W-:Y:S01]  /*1cb0*/  FADD R32, R7, R14 ;  /* 0x0000000e07207221 */ /* 0x000fe20000000000 */
[----:B------:R-:W-:Y:S01]  /*1cc0*/  FMUL R7, R8, 1.4426950216293334961 ;  /* 0x3fb8aa3b08077820 */ /* 0x000fe20000400000 */
[----:B------:R-:W-:Y:S02]  /*1cd0*/  FMUL R34, R34, 1.1920928955078125e-07 ;  /* 0x3400000022227820 */ /* 0x000fe40000400000 */
[C---:B------:R-:W-:Y:S02]  /*1ce0*/  FFMA.FTZ R27, R32.reuse, -R37, 0.10546888411045074463 ;  /* 0x3dd80012201b7423 */ /* 0x040fe40000010825 */
[----:B------:R-:W-:Y:S02]  /*1cf0*/  FSETP.GEU.AND P0, PT, R7, -126, PT ;  /* 0xc2fc00000700780b */ /* 0x000fe40003f0e000 */
[----:B------:R-:W-:-:S04]  /*1d00*/  FFMA.FTZ R27, R32, R27, -0.13229703903198242188 ;  /* 0xbe0778e0201b7423 */ /* 0x000fc8000001001b */
[----:B------:R-:W-:-:S04]  /*1d10*/  FFMA.FTZ R27, R32, R27, 0.14491446316242218018 ;  /* 0x3e146475201b7423 */ /* 0x000fc8000001001b */
[----:B------:R-:W-:-:S03]  /*1d20*/  FFMA.FTZ R27, R32, R27, -0.16641564667224884033 ;  /* 0xbe2a68dd201b7423 */ /* 0x000fc6000001001b */
[----:B------:R-:W-:Y:S01]  /*1d30*/  @!P0 FMUL R7, R7, 0.5 ;  /* 0x3f00000007078820 */ /* 0x000fe20000400000 */
[----:B------:R-:W-:-:S03]  /*1d40*/  FFMA.FTZ R27, R32, R27, 0.19988867640495300293 ;  /* 0x3e4caf9e201b7423 */ /* 0x000fc6000001001b */
[----:B------:R0:W1:Y:S01]  /*1d50*/  MUFU.EX2 R14, R7 ;  /* 0x00000007000e7308 */ /* 0x0000620000000800 */
[----:B------:R-:W-:-:S04]  /*1d60*/  FFMA.FTZ R27, R32, R27, -0.25000196695327758789 ;  /* 0xbe800042201b7423 */ /* 0x000fc8000001001b */
[----:B------:R-:W-:-:S04]  /*1d70*/  FFMA.FTZ R27, R32, R27, 0.33333510160446166992 ;  /* 0x3eaaaae6201b7423 */ /* 0x000fc8000001001b */
[----:B------:R-:W-:Y:S01]  /*1d80*/  FFMA.FTZ R27, R32, R27, -0.5 ;  /* 0xbf000000201b7423 */ /* 0x000fe2000001001b */
[----:B0-----:R-:W-:-:S03]  /*1d90*/  FFMA.FTZ R7, R39, 0.69314718246459960938, R44 ;  /* 0x3f31721827077823 */ /* 0x001fc6000001002c */
[----:B------:R-:W-:Y:S01]  /*1da0*/  FMUL R27, R32, R27 ;  /* 0x0000001b201b7220 */ /* 0x000fe20000400000 */
[----:B-1----:R-:W-:-:S03]  /*1db0*/  @!P0 FMUL R14, R14, R14 ;  /* 0x0000000e0e0e8220 */ /* 0x002fc60000400000 */
[----:B------:R-:W-:Y:S01]  /*1dc0*/  FFMA.FTZ R27, R32, R27, R32 ;  /* 0x0000001b201b7223 */ /* 0x000fe20000010020 */
[----:B------:R-:W-:-:S05]  /*1dd0*/  FADD.FTZ.RZ R32, R14, 1 ;  /* 0x3f8000000e207421 */ /* 0x000fca000001c000 */
[----:B------:R-:W-:-:S04]  /*1de0*/  IADD3 R32, R32, -0x3f400000, RZ ;  /* 0xc0c0000020207810 */ /* 0x000fc80007ffe0ff */
[----:B------:R-:W-:Y:S01]  /*1df0*/  LOP3.LUT R51, R32, 0xff800000, RZ, 0xc0, !PT ;  /* 0xff80000020337812 */ /* 0x000fe200078ec0ff */
[----:B------:R-:W-:-:S03]  /*1e00*/  FMUL R32, R47, 1.1920928955078125e-07 ;  /* 0x340000002f207820 */ /* 0x000fc60000400000 */
[----:B------:R-:W-:Y:S01]  /*1e10*/  IADD3 R39, -R51, 0x40800000, RZ ;  /* 0x4080000033277810 */ /* 0x000fe20007ffe1ff */
[----:B------:R-:W-:Y:S01]  /*1e20*/  FFMA.FTZ R45, R32, 0.69314718246459960938, R45 ;  /* 0x3f317218202d7823 */ /* 0x000fe2000001002d */
[----:B------:R-:W-:Y:S02]  /*1e30*/  IADD3 R44, R14, -R51, RZ ;  /* 0x800000330e2c7210 */ /* 0x000fe40007ffe0ff */
[----:B------:R-:W-:Y:S01]  /*1e40*/  I2FP.F32.S32 R51, R51 ;  /* 0x0000003300337245 */ /* 0x000fe20000201400 */
[----:B------:R-:W-:-:S04]  /*1e50*/  FFMA.FTZ R39, R39, R0, -1 ;  /* 0xbf80000027277423 */ /* 0x000fc80000010000 */
        /* <DEDUP_REMOVED lines=14> */
[----:B0-----:R-:W-:Y:S01]  /*1f40*/  FFMA.FTZ R39, R49, 0.69314718246459960938, R52 ;  /* 0x3f31721831277823 */ /* 0x001fe20000010034 */
[----:B------:R-:W-:Y:S02]  /*1f50*/  FMUL R52, R10, 1.4426950216293334961 ;  /* 0x3fb8aa3b0a347820 */ /* 0x000fe40000400000 */
[----:B------:R-:W-:Y:S01]  /*1f60*/  FMUL R47, R44, R47 ;  /* 0x0000002f2c2f7220 */ /* 0x000fe20000400000 */
[----:B-1----:R-:W-:Y:S02]  /*1f70*/  @!P0 FMUL R32, R32, R32 ;  /* 0x0000002020208220 */ /* 0x002fe40000400000 */
[----:B------:R-:W-:Y:S01]  /*1f80*/  FSETP.GEU.AND P0, PT, R52, -126, PT ;  /* 0xc2fc00003400780b */ /* 0x000fe20003f0e000 */
[----:B------:R-:W-:Y:S01]  /*1f90*/  FFMA.FTZ R44, R44, R47, R44 ;  /* 0x0000002f2c2c7223 */ /* 0x000fe2000001002c */
[----:B------:R-:W-:-:S05]  /*1fa0*/  FADD.FTZ.RZ R36, R32, 1 ;  /* 0x3f80000020247421 */ /* 0x000fca000001c000 */
[----:B------:R-:W-:-:S04]  /*1fb0*/  IADD3 R36, R36, -0x3f400000, RZ ;  /* 0xc0c0000024247810 */ /* 0x000fc80007ffe0ff */
[----:B------:R-:W-:Y:S02]  /*1fc0*/  LOP3.LUT R47, R36, 0xff800000, RZ, 0xc0, !PT ;  /* 0xff800000242f7812 */ /* 0x000fe400078ec0ff */
[----:B------:R-:W-:Y:S02]  /*1fd0*/  @!P0 FMUL R52, R52, 0.5 ;  /* 0x3f00000034348820 */ /* 0x000fe40000400000 */
[----:B------:R-:W-:Y:S02]  /*1fe0*/  IADD3 R33, -R47, 0x40800000, RZ ;  /* 0x408000002f217810 */ /* 0x000fe40007ffe1ff */
[----:B------:R-:W0:Y:S01]  /*1ff0*/  MUFU.EX2 R36, R52 ;  /* 0x0000003400247308 */ /* 0x000e220000000800 */
[----:B------:R-:W-:Y:S02]  /*2000*/  IADD3 R54, R32, -R47, RZ ;  /* 0x8000002f20367210 */ /* 0x000fe40007ffe0ff */
[----:B------:R-:W-:-:S04]  /*2010*/  FFMA.FTZ R33, R33, R0, -1 ;  /* 0xbf80000021217423 */ /* 0x000fc80000010000 */
[----:B------:R-:W-:-:S04]  /*2020*/  FADD R54, R54, R33 ;  /* 0x0000002136367221 */ /* 0x000fc80000000000 */
[----:B------:R-:W-:Y:S01]  /*2030*/  FFMA.FTZ R33, R54, -R37, 0.10546888411045074463 ;  /* 0x3dd8001236217423 */ /* 0x000fe20000010825 */
[----:B0-----:R-:W-:-:S03]  /*2040*/  @!P0 FMUL R36, R36, R36 ;  /* 0x0000002424248220 */ /* 0x001fc60000400000 */
[----:B------:R-:W-:Y:S01]  /*2050*/  FFMA.FTZ R33, R54, R33, -0.13229703903198242188 ;  /* 0xbe0778e036217423 */ /* 0x000fe20000010021 */
[----:B------:R-:W-:-:S03]  /*2060*/  ISETP.GE.U32.AND P0, PT, R42, 0x7f800000, PT ;  /* 0x7f8000002a00780c */ /* 0x000fc60003f06070 */
        /* <DEDUP_REMOVED lines=8> */
[----:B------:R-:W-:Y:S01]  /*20f0*/  FFMA.FTZ R33, R34, 0.69314718246459960938, R27 ;  /* 0x3f31721822217823 */ /* 0x000fe2000001001b */
[----:B------:R-:W-:-:S05]  /*2100*/  FADD.FTZ.RZ R27, R36, 1 ;  /* 0x3f800000241b7421 */ /* 0x000fca000001c000 */
[----:B------:R-:W-:Y:S01]  /*2110*/  IADD3 R34, R27, -0x3f400000, RZ ;  /* 0xc0c000001b227810 */ /* 0x000fe20007ffe0ff */
[----:B------:R-:W-:-:S03]  /*2120*/  FFMA.FTZ R27, R51, 0.69314718246459960938, R44 ;  /* 0x3f317218331b7823 */ /* 0x000fc6000001002c */
[----:B------:R-:W-:Y:S01]  /*2130*/  LOP3.LUT R51, R34, 0xff800000, RZ, 0xc0, !PT ;  /* 0xff80000022337812 */ /* 0x000fe200078ec0ff */
[----:B------:R-:W-:Y:S06]  /*2140*/  @!P0 BRA `(.L_x_9) ;  /* 0x0000000000148947 */ /* 0x000fec0003800000 */
[----:B------:R-:W-:-:S13]  /*2150*/  ISETP.GE.AND P0, PT, R42, -0x407fffff, PT ;  /* 0xbf8000012a00780c */ /* 0x000fda0003f06270 */
[----:B------:R-:W-:-:S05]  /*2160*/  @P0 MOV R53, 0x7f800000 ;  /* 0x7f80000000350802 */ /* 0x000fca0000000f00 */
[C---:B------:R-:W-:Y:S01]  /*2170*/  @P0 FFMA.FTZ R7, R42.reuse, R53, +INF ;  /* 0x7f8000002a070423 */ /* 0x040fe20000010035 */
[----:B------:R-:W-:-:S04]  /*2180*/  FSETP.NEU.AND P0, PT, R42, RZ, PT ;  /* 0x000000ff2a00720b */ /* 0x000fc80003f0d000 */
[----:B------:R-:W-:-:S09]  /*2190*/  FSEL R7, R7, -RZ, P0 ;  /* 0x800000ff07077208 */ /* 0x000fd20000000000 */
.L_x_9:
[----:B------:R-:W-:Y:S05]  /*21a0*/  BSYNC B0 ;  /* 0x0000000000007941 */ /* 0x000fea0003800000 */
.L_x_8:
[----:B------:R-:W-:Y:S01]  /*21b0*/  IADD3 R53, -R51, 0x40800000, RZ ;  /* 0x4080000033357810 */ /* 0x000fe20007ffe1ff */
[----:B------:R-:W-:Y:S01]  /*21c0*/  FMUL R44, R11, 1.4426950216293334961 ;  /* 0x3fb8aa3b0b2c7820 */ /* 0x000fe20000400000 */
[----:B------:R-:W-:Y:S01]  /*21d0*/  IADD3 R34, R36, -R51, RZ ;  /* 0x8000003324227210 */ /* 0x000fe20007ffe0ff */
[----:B------:R-:W-:Y:S01]  /*21e0*/  BSSY B0, `(.L_x_10) ;  /* 0x0000030000007945 */ /* 0x000fe20003800000 */
[----:B------:R-:W-:Y:S01]  /*21f0*/  ISETP.GE.U32.AND P3, PT, R46, 0x7f800000, PT ;  /* 0x7f8000002e00780c */ /* 0x000fe20003f66070 */
[----:B------:R-:W-:Y:S01]  /*2200*/  FFMA.FTZ R53, R53, R0, -1 ;  /* 0xbf80000035357423 */ /* 0x000fe20000010000 */
[----:B------:R-:W-:Y:S02]  /*2210*/  FSETP.GEU.AND P0, PT, R44, -126, PT ;  /* 0xc2fc00002c00780b */ /* 0x000fe40003f0e000 */
[----:B------:R-:W-:Y:S01]  /*2220*/  I2FP.F32.S32 R43, R43 ;  /* 0x0000002b002b7245 */ /* 0x000fe20000201400 */
[----:B------:R-:W-:Y:S01]  /*2230*/  FADD R42, R34, R53 ;  /* 0x00000035222a7221 */ /* 0x000fe20000000000 */
[----:B------:R-:W-:-:S02]  /*2240*/  ISETP.GE.U32.AND P4, PT, R50, 0x7f800000, PT ;  /* 0x7f8000003200780c */ /* 0x000fc40003f86070 */
[----:B------:R-:W-:Y:S01]  /*2250*/  ISETP.GE.U32.AND P1, PT, R20, 0x7f800000, PT ;  /* 0x7f8000001400780c */ /* 0x000fe20003f26070 */
[----:B------:R-:W-:Y:S01]  /*2260*/  FFMA.FTZ R53, R42, -R37, 0.10546888411045074463 ;  /* 0x3dd800122a357423 */ /* 0x000fe20000010825 */
[----:B------:R-:W-:Y:S01]  /*2270*/  FMUL R43, R43, 1.1920928955078125e-07 ;  /* 0x340000002b2b7820 */ /* 0x000fe20000400000 */
[----:B------:R-:W-:Y:S02]  /*2280*/  ISETP.GE.U32.AND P2, PT, R22, 0x7f800000, PT ;  /* 0x7f8000001600780c */ /* 0x000fe40003f46070 */
[----:B------:R-:W-:Y:S01]  /*2290*/  FFMA.FTZ R53, R42, R53, -0.13229703903198242188 ;  /* 0xbe0778e02a357423 */ /* 0x000fe20000010035 */
[----:B------:R-:W-:Y:S01]  /*22a0*/  FFMA.FTZ R48, R43, 0.69314718246459960938, R48 ;  /* 0x3f3172182b307823 */ /* 0x000fe20000010030 */
[----:B------:R-:W-:Y:S02]  /*22b0*/  @!P0 FMUL R44, R44, 0.5 ;  /* 0x3f0000002c2c8820 */ /* 0x000fe40000400000 */
[C---:B------:R-:W-:Y:S02]  /*22c0*/  FFMA.FTZ R53, R42.reuse, R53, 0.14491446316242218018 ;  /* 0x3e1464752a357423 */ /* 0x040fe40000010035 */
[----:B------:R-:W0:Y:S02]  /*22d0*/  MUFU.EX2 R34, R44 ;  /* 0x0000002c00227308 */ /* 0x000e240000000800 */
[----:B------:R-:W-:-:S04]  /*22e0*/  FFMA.FTZ R53, R42, R53, -0.16641564667224884033 ;  /* 0xbe2a68dd2a357423 */ /* 0x000fc80000010035 */
[----:B------:R-:W-:-:S04]  /*22f0*/  FFMA.FTZ R53, R42, R53, 0.19988867640495300293 ;  /* 0x3e4caf9e2a357423 */ /* 0x000fc80000010035 */
[----:B------:R-:W-:-:S04]  /*2300*/  FFMA.FTZ R53, R42, R53, -0.25000196695327758789 ;  /* 0xbe8000422a357423 */ /* 0x000fc80000010035 */
[----:B------:R-:W-:Y:S01]  /*2310*/  FFMA.FTZ R53, R42, R53, 0.33333510160446166992 ;  /* 0x3eaaaae62a357423 */ /* 0x000fe20000010035 */
[----:B0-----:R-:W-:Y:S01]  /*2320*/  @!P0 FMUL R34, R34, R34 ;  /* 0x0000002222228220 */ /* 0x001fe20000400000 */
[----:B------:R-:W-:Y:S02]  /*2330*/  ISETP.GE.U32.AND P0, PT, R21, 0x7f800000, PT ;  /* 0x7f8000001500780c */ /* 0x000fe40003f06070 */
[----:B------:R-:W-:Y:S01]  /*2340*/  FFMA.FTZ R53, R42, R53, -0.5 ;  /* 0xbf0000002a357423 */ /* 0x000fe20000010035 */
[----:B------:R-:W-:-:S03]  /*2350*/  FADD.FTZ.RZ R52, R34, 1 ;  /* 0x3f80000022347421 */ /* 0x000fc6000001c000 */
[C---:B------:R-:W-:Y:S02]  /*2360*/  FMUL R53, R42.reuse, R53 ;  /* 0x000000352a357220 */ /* 0x040fe40000400000 */
[----:B------:R-:W-:Y:S02]  /*2370*/  IADD3 R52, R52, -0x3f400000, RZ ;  /* 0xc0c0000034347810 */ /* 0x000fe40007ffe0ff */
[----:B------:R-:W-:Y:S02]  /*2380*/  FFMA.FTZ R42, R42, R53, R42 ;  /* 0x000000352a2a7223 */ /* 0x000fe4000001002a */
[----:B------:R-:W-:-:S04]  /*2390*/  LOP3.LUT R53, R52, 0xff800000, RZ, 0xc0, !PT ;  /* 0xff80000034357812 */ /* 0x000fc800078ec0ff */
[----:B------:R-:W-:-:S05]  /*23a0*/  IADD3 R55, -R53, 0x40800000, RZ ;  /* 0x4080000035377810 */ /* 0x000fca0007ffe1ff */
[----:B------:R-:W-:Y:S01]  /*23b0*/  FFMA.FTZ R55, R55, R0, -1 ;  /* 0xbf80000037377423 */ /* 0x000fe20000010000 */
[----:B------:R-:W-:-:S05]  /*23c0*/  IADD3 R0, R34, -R53, RZ ;  /* 0x8000003522007210 */ /* 0x000fca0007ffe0ff */
[----:B------:R-:W-:-:S04]  /*23d0*/  FADD R0, R0, R55 ;  /* 0x0000003700007221 */ /* 0x000fc80000000000 */
[----:B------:R-:W-:-:S04]  /*23e0*/  FFMA.FTZ R37, R0, -R37, 0.10546888411045074463 ;  /* 0x3dd8001200257423 */ /* 0x000fc80000010825 */
[----:B------:R-:W-:-:S04]  /*23f0*/  FFMA.FTZ R37, R0, R37, -0.13229703903198242188 ;  /* 0xbe0778e000257423 */ /* 0x000fc80000010025 */
        /* <DEDUP_REMOVED lines=8> */
[----:B------:R-:W-:Y:S06]  /*2480*/  @!P3 BRA `(.L_x_11) ;  /* 0x000000000014b947 */ /* 0x000fec0003800000 */
[----:B------:R-:W-:-:S13]  /*2490*/  ISETP.GE.AND P3, PT, R46, -0x407fffff, PT ;  /* 0xbf8000012e00780c */ /* 0x000fda0003f66270 */
[----:B------:R-:W-:-:S05]  /*24a0*/  @P3 MOV R37, 0x7f800000 ;  /* 0x7f80000000253802 */ /* 0x000fca0000000f00 */
[C---:B------:R-:W-:Y:S01]  /*24b0*/  @P3 FFMA.FTZ R48, R46.reuse, R37, +INF ;  /* 0x7f8000002e303423 */ /* 0x040fe20000010025 */
[----:B------:R-:W-:-:S04]  /*24c0*/  FSETP.NEU.AND P3, PT, R46, RZ, PT ;  /* 0x000000ff2e00720b */ /* 0x000fc80003f6d000 */
[----:B------:R-:W-:-:S09]  /*24d0*/  FSEL R48, R48, -RZ, P3 ;  /* 0x800000ff30307208 */ /* 0x000fd20001800000 */
.L_x_11:
[----:B------:R-:W-:Y:S05]  /*24e0*/  BSYNC B0 ;  /* 0x0000000000007941 */ /* 0x000fea0003800000 */
.L_x_10:
[----:B------:R-:W-:Y:S04]  /*24f0*/  BSSY B0, `(.L_x_12) ;  /* 0x0000007000007945 */ /* 0x000fe80003800000 */
[----:B------:R-:W-:Y:S05]  /*2500*/  @!P4 BRA `(.L_x_13) ;  /* 0x000000000014c947 */ /* 0x000fea0003800000 */
[----:B------:R-:W-:-:S13]  /*2510*/  ISETP.GE.AND P3, PT, R50, -0x407fffff, PT ;  /* 0xbf8000013200780c */ /* 0x000fda0003f66270 */
[----:B------:R-:W-:-:S05]  /*2520*/  @P3 MOV R37, 0x7f800000 ;  /* 0x7f80000000253802 */ /* 0x000fca0000000f00 */
[C---:B------:R-:W-:Y:S01]  /*2530*/  @P3 FFMA.FTZ R45, R50.reuse, R37, +INF ;  /* 0x7f800000322d3423 */ /* 0x040fe20000010025 */
[----:B------:R-:W-:-:S04]  /*2540*/  FSETP.NEU.AND P3, PT, R50, RZ, PT ;  /* 0x000000ff3200720b */ /* 0x000fc80003f6d000 */
[----:B------:R-:W-:-:S09]  /*2550*/  FSEL R45, R45, -RZ, P3 ;  /* 0x800000ff2d2d7208 */ /* 0x000fd20001800000 */
.L_x_13:
[----:B------:R-:W-:Y:S05]  /*2560*/  BSYNC B0 ;  /* 0x0000000000007941 */ /* 0x000fea0003800000 */
.L_x_12:
[----:B------:R-:W-:Y:S04]  /*2570*/  BSSY B0, `(.L_x_14) ;  /* 0x0000007000007945 */ /* 0x000fe80003800000 */
[----:B------:R-:W-:Y:S05]  /*2580*/  @!P0 BRA `(.L_x_15) ;  /* 0x0000000000148947 */ /* 0x000fea0003800000 */
[----:B------:R-:W-:-:S13]  /*2590*/  ISETP.GE.AND P0, PT, R21, -0x407fffff, PT ;  /* 0xbf8000011500780c */ /* 0x000fda0003f06270 */
[----:B------:R-:W-:-:S05]  /*25a0*/  @P0 MOV R44, 0x7f800000 ;  /* 0x7f800000002c0802 */ /* 0x000fca0000000f00 */
[C---:B------:R-:W-:Y:S01]  /*25b0*/  @P0 FFMA.FTZ R35, R21.reuse, R44, +INF ;  /* 0x7f80000015230423 */ /* 0x040fe2000001002c */
[----:B------:R-:W-:-:S04]  /*25c0*/  FSETP.NEU.AND P0, PT, R21, RZ, PT ;  /* 0x000000ff1500720b */ /* 0x000fc80003f0d000 */
[----:B------:R-:W-:-:S09]  /*25d0*/  FSEL R35, R35, -RZ, P0 ;  /* 0x800000ff23237208 */ /* 0x000fd20000000000 */
.L_x_15:
[----:B------:R-:W-:Y:S05]  /*25e0*/  BSYNC B0 ;  /* 0x0000000000007941 */ /* 0x000fea0003800000 */
.L_x_14:
[----:B------:R-:W-:Y:S04]  /*25f0*/  BSSY B0, `(.L_x_16) ;  /* 0x0000007000007945 */ /* 0x000fe80003800000 */
[----:B------:R-:W-:Y:S05]  /*2600*/  @!P1 BRA `(.L_x_17) ;  /* 0x0000000000149947 */ /* 0x000fea0003800000 */
[----:B------:R-:W-:-:S13]  /*2610*/  ISETP.GE.AND P0, PT, R20, -0x407fffff, PT ;  /* 0xbf8000011400780c */ /* 0x000fda0003f06270 */
[----:B------:R-:W-:-:S05]  /*2620*/  @P0 MOV R21, 0x7f800000 ;  /* 0x7f80000000150802 */ /* 0x000fca0000000f00 */
[C---:B------:R-:W-:Y:S01]  /*2630*/  @P0 FFMA.FTZ R24, R20.reuse, R21, +INF ;  /* 0x7f80000014180423 */ /* 0x040fe20000010015 */
[----:B------:R-:W-:-:S04]  /*2640*/  FSETP.NEU.AND P0, PT, R20, RZ, PT ;  /* 0x000000ff1400720b */ /* 0x000fc80003f0d000 */
[----:B------:R-:W-:-:S09]  /*2650*/  FSEL R24, R24, -RZ, P0 ;  /* 0x800000ff18187208 */ /* 0x000fd20000000000 */
.L_x_17:
[----:B------:R-:W-:Y:S05]  /*2660*/  BSYNC B0 ;  /* 0x0000000000007941 */ /* 0x000fea0003800000 */
.L_x_16:
[----:B------:R-:W-:Y:S04]  /*2670*/  BSSY B0, `(.L_x_18) ;  /* 0x0000007000007945 */ /* 0x000fe80003800000 */
[----:B------:R-:W-:Y:S05]  /*2680*/  @!P2 BRA `(.L_x_19) ;  /* 0x000000000014a947 */ /* 0x000fea0003800000 */
[C---:B------:R-:W-:Y:S02]  /*2690*/  ISETP.GE.AND P0, PT, R22.reuse, -0x407fffff, PT ;  /* 0xbf8000011600780c */ /* 0x040fe40003f06270 */
[----:B------:R-:W-:-:S11]  /*26a0*/  FSETP.NEU.AND P1, PT, R22, RZ, PT ;  /* 0x000000ff1600720b */ /* 0x000fd60003f2d000 */
[----:B------:R-:W-:-:S05]  /*26b0*/  @P0 MOV R21, 0x7f800000 ;  /* 0x7f80000000150802 */ /* 0x000fca0000000f00 */
[----:B------:R-:W-:-:S05]  /*26c0*/  @P0 FFMA.FTZ R39, R22, R21, +INF ;  /* 0x7f80000016270423 */ /* 0x000fca0000010015 */
[----:B------:R-:W-:-:S07]  /*26d0*/  FSEL R39, R39, -RZ, P1 ;  /* 0x800000ff27277208 */ /* 0x000fce0000800000 */
.L_x_19:
[----:B------:R-:W-:Y:S05]  /*26e0*/  BSYNC B0 ;  /* 0x0000000000007941 */ /* 0x000fea0003800000 */
.L_x_18:
[----:B------:R-:W-:Y:S01]  /*26f0*/  ISETP.GE.U32.AND P6, PT, R13, 0x7f800000, PT ;  /* 0x7f8000000d00780c */ /* 0x000fe20003fc6070 */
[----:B------:R-:W-:Y:S01]  /*2700*/  BSSY B0, `(.L_x_20) ;  /* 0x0000019000007945 */ /* 0x000fe20003800000 */
[----:B------:R-:W-:Y:S02]  /*2710*/  I2FP.F32.S32 R47, R47 ;  /* 0x0000002f002f7245 */ /* 0x000fe40000201400 */
[----:B------:R-:W-:Y:S02]  /*2720*/  I2FP.F32.S32 R51, R51 ;  /* 0x0000003300337245 */ /* 0x000fe40000201400 */
[----:B------:R-:W-:Y:S01]  /*2730*/  I2FP.F32.S32 R53, R53 ;  /* 0x0000003500357245 */ /* 0x000fe20000201400 */
[----:B------:R-:W-:Y:S01]  /*2740*/  FMUL R22, R47, 1.1920928955078125e-07 ;  /* 0x340000002f167820 */ /* 0x000fe20000400000 */
[----:B------:R-:W-:Y:S01]  /*2750*/  I2FP.F32.S32 R26, R26 ;  /* 0x0000001a001a7245 */ /* 0x000fe20000201400 */
[----:B------:R-:W-:Y:S01]  /*2760*/  FMUL R51, R51, 1.1920928955078125e-07 ;  /* 0x3400000033337820 */ /* 0x000fe20000400000 */
[----:B------:R-:W-:Y:S01]  /*2770*/  FSETP.GT.AND P0, PT, R28, 20, PT ;  /* 0x41a000001c00780b */ /* 0x000fe20003f04000 */
[----:B------:R-:W-:Y:S01]  /*2780*/  FMUL R53, R53, 1.1920928955078125e-07 ;  /* 0x3400000035357820 */ /* 0x000fe20000400000 */
[----:B------:R-:W-:Y:S01]  /*2790*/  ISETP.GE.U32.AND P1, PT, R23, 0x7f800000, PT ;  /* 0x7f8000001700780c */ /* 0x000fe20003f26070 */
[----:B------:R-:W-:Y:S01]  /*27a0*/  FMUL R26, R26, 1.1920928955078125e-07 ;  /* 0x340000001a1a7820 */ /* 0x000fe20000400000 */
[----:B------:R-:W-:Y:S01]  /*27b0*/  ISETP.GE.U32.AND P2, PT, R14, 0x7f800000, PT ;  /* 0x7f8000000e00780c */ /* 0x000fe20003f46070 */
[----:B------:R-:W-:Y:S01]  /*27c0*/  FFMA.FTZ R22, R22, 0.69314718246459960938, R49 ;  /* 0x3f31721816167823 */ /* 0x000fe20000010031 */
[----:B------:R-:W-:Y:S01]  /*27d0*/  ISETP.GE.U32.AND P3, PT, R32, 0x7f800000, PT ;  /* 0x7f8000002000780c */ /* 0x000fe20003f66070 */
[----:B------:R-:W-:Y:S01]  /*27e0*/  FFMA.FTZ R21, R51, 0.69314718246459960938, R42 ;  /* 0x3f31721833157823 */ /* 0x000fe2000001002a */
[----:B------:R-:W-:Y:S01]  /*27f0*/  ISETP.GE.U32.AND P4, PT, R36, 0x7f800000, PT ;  /* 0x7f8000002400780c */ /* 0x000fe20003f86070 */
[----:B------:R-:W-:Y:S01]  /*2800*/  FFMA.FTZ R20, R53, 0.69314718246459960938, R0 ;  /* 0x3f31721835147823 */ /* 0x000fe20000010000 */
[----:B------:R-:W-:Y:S01]  /*2810*/  ISETP.GE.U32.AND P5, PT, R34, 0x7f800000, PT ;  /* 0x7f8000002200780c */ /* 0x000fe20003fa6070 */
[----:B------:R-:W-:Y:S01]  /*2820*/  FFMA.FTZ R26, R26, 0.69314718246459960938, R15 ;  /* 0x3f3172181a1a7823 */ /* 0x000fe2000001000f */
[----:B------:R-:W-:Y:S11]  /*2830*/  @!P6 BRA `(.L_x_21) ;  /* 0x000000000014e947 */ /* 0x000ff60003800000 */
[----:B------:R-:W-:-:S13]  /*2840*/  ISETP.GE.AND P6, PT, R13, -0x407fffff, PT ;  /* 0xbf8000010d00780c */ /* 0x000fda0003fc6270 */
[----:B------:R-:W-:-:S05]  /*2850*/  @P6 MOV R0, 0x7f800000 ;  /* 0x7f80000000006802 */ /* 0x000fca0000000f00 */
[C---:B------:R-:W-:Y:S01]  /*2860*/  @P6 FFMA.FTZ R26, R13.reuse, R0, +INF ;  /* 0x7f8000000d1a6423 */ /* 0x040fe20000010000 */
[----:B------:R-:W-:-:S04]  /*2870*/  FSETP.NEU.AND P6, PT, R13, RZ, PT ;  /* 0x000000ff0d00720b */ /* 0x000fc80003fcd000 */
[----:B------:R-:W-:-:S09]  /*2880*/  FSEL R26, R26, -RZ, P6 ;  /* 0x800000ff1a1a7208 */ /* 0x000fd20003000000 */
.L_x_21:
[----:B------:R-:W-:Y:S05]  /*2890*/  BSYNC B0 ;  /* 0x0000000000007941 */ /* 0x000fea0003800000 */
.L_x_20:
[----:B------:R-:W-:Y:S04]  /*28a0*/  BSSY B0, `(.L_x_22) ;  /* 0x0000007000007945 */ /* 0x000fe80003800000 */
[----:B------:R-:W-:Y:S05]  /*28b0*/  @!P1 BRA `(.L_x_23) ;  /* 0x0000000000149947 */ /* 0x000fea0003800000 */
[C---:B------:R-:W-:Y:S02]  /*28c0*/  ISETP.GE.AND P1, PT, R23.reuse, -0x407fffff, PT ;  /* 0xbf8000011700780c */ /* 0x040fe40003f26270 */
[----:B------:R-:W-:-:S11]  /*28d0*/  FSETP.NEU.AND P6, PT, R23, RZ, PT ;  /* 0x000000ff1700720b */ /* 0x000fd60003fcd000 */
[----:B------:R-:W-:-:S05]  /*28e0*/  @P1 MOV R0, 0x7f800000 ;  /* 0x7f80000000001802 */ /* 0x000fca0000000f00 */
[----:B------:R-:W-:-:S05]  /*28f0*/  @P1 FFMA.FTZ R33, R23, R0, +INF ;  /* 0x7f80000017211423 */ /* 0x000fca0000010000 */
[----:B------:R-:W-:-:S07]  /*2900*/  FSEL R33, R33, -RZ, P6 ;  /* 0x800000ff21217208 */ /* 0x000fce0003000000 */
.L_x_23:
[----:B------:R-:W-:Y:S05]  /*2910*/  BSYNC B0 ;  /* 0x0000000000007941 */ /* 0x000fea0003800000 */
.L_x_22:
[----:B------:R-:W-:Y:S04]  /*2920*/  BSSY B0, `(.L_x_24) ;  /* 0x0000007000007945 */ /* 0x000fe80003800000 */
[----:B------:R-:W-:Y:S05]  /*2930*/  @!P2 BRA `(.L_x_25) ;  /* 0x000000000014a947 */ /* 0x000fea0003800000 */
[C---:B------:R-:W-:Y:S02]  /*2940*/  ISETP.GE.AND P1, PT, R14.reuse, -0x407fffff, PT ;  /* 0xbf8000010e00780c */ /* 0x040fe40003f26270 */
[----:B------:R-:W-:-:S11]  /*2950*/  FSETP.NEU.AND P2, PT, R14, RZ, PT ;  /* 0x000000ff0e00720b */ /* 0x000fd60003f4d000 */
[----:B------:R-:W-:-:S05]  /*2960*/  @P1 MOV R13, 0x7f800000 ;  /* 0x7f800000000d1802 */ /* 0x000fca0000000f00 */
[----:B------:R-:W-:-:S05]  /*2970*/  @P1 FFMA.FTZ R27, R14, R13, +INF ;  /* 0x7f8000000e1b1423 */ /* 0x000fca000001000d */
[----:B------:R-:W-:-:S07]  /*2980*/  FSEL R27, R27, -RZ, P2 ;  /* 0x800000ff1b1b7208 */ /* 0x000fce0001000000 */
.L_x_25:
[----:B------:R-:W-:Y:S05]  /*2990*/  BSYNC B0 ;  /* 0x0000000000007941 */ /* 0x000fea0003800000 */
.L_x_24:
[----:B------:R-:W-:Y:S04]  /*29a0*/  BSSY B0, `(.L_x_26) ;  /* 0x0000007000007945 */ /* 0x000fe80003800000 */
[----:B------:R-:W-:Y:S05]  /*29b0*/  @!P3 BRA `(.L_x_27) ;  /* 0x000000000014b947 */ /* 0x000fea0003800000 */
[C---:B------:R-:W-:Y:S02]  /*29c0*/  ISETP.GE.AND P1, PT, R32.reuse, -0x407fffff, PT ;  /* 0xbf8000012000780c */ /* 0x040fe40003f26270 */
[----:B------:R-:W-:-:S11]  /*29d0*/  FSETP.NEU.AND P2, PT, R32, RZ, PT ;  /* 0x000000ff2000720b */ /* 0x000fd60003f4d000 */
[----:B------:R-:W-:-:S05]  /*29e0*/  @P1 MOV R13, 0x7f800000 ;  /* 0x7f800000000d1802 */ /* 0x000fca0000000f00 */
[----:B------:R-:W-:-:S05]  /*29f0*/  @P1 FFMA.FTZ R22, R32, R13, +INF ;  /* 0x7f80000020161423 */ /* 0x000fca000001000d */
[----:B------:R-:W-:-:S07]  /*2a00*/  FSEL R22, R22, -RZ, P2 ;  /* 0x800000ff16167208 */ /* 0x000fce0001000000 */
.L_x_27:
[----:B------:R-:W-:Y:S05]  /*2a10*/  BSYNC B0 ;  /* 0x0000000000007941 */ /* 0x000fea0003800000 */
.L_x_26:
[----:B------:R-:W-:Y:S04]  /*2a20*/  BSSY B0, `(.L_x_28) ;  /* 0x0000007000007945 */ /* 0x000fe80003800000 */
[----:B------:R-:W-:Y:S05]  /*2a30*/  @!P4 BRA `(.L_x_29) ;  /* 0x000000000014c947 */ /* 0x000fea0003800000 */
[C---:B------:R-:W-:Y:S02]  /*2a40*/  ISETP.GE.AND P1, PT, R36.reuse, -0x407fffff, PT ;  /* 0xbf8000012400780c */ /* 0x040fe40003f26270 */
[----:B------:R-:W-:-:S11]  /*2a50*/  FSETP.NEU.AND P2, PT, R36, RZ, PT ;  /* 0x000000ff2400720b */ /* 0x000fd60003f4d000 */
[----:B------:R-:W-:-:S05]  /*2a60*/  @P1 MOV R13, 0x7f800000 ;  /* 0x7f800000000d1802 */ /* 0x000fca0000000f00 */
[----:B------:R-:W-:-:S05]  /*2a70*/  @P1 FFMA.FTZ R21, R36, R13, +INF ;  /* 0x7f80000024151423 */ /* 0x000fca000001000d */
[----:B------:R-:W-:-:S07]  /*2a80*/  FSEL R21, R21, -RZ, P2 ;  /* 0x800000ff15157208 */ /* 0x000fce0001000000 */
.L_x_29:
[----:B------:R-:W-:Y:S05]  /*2a90*/  BSYNC B0 ;  /* 0x0000000000007941 */ /* 0x000fea0003800000 */
.L_x_28:
[----:B------:R-:W-:Y:S04]  /*2aa0*/  BSSY B0, `(.L_x_30) ;  /* 0x0000007000007945 */ /* 0x000fe80003800000 */
[----:B------:R-:W-:Y:S05]  /*2ab0*/  @!P5 BRA `(.L_x_31) ;  /* 0x000000000014d947 */ /* 0x000fea0003800000 */
[C---:B------:R-:W-:Y:S02]  /*2ac0*/  ISETP.GE.AND P1, PT, R34.reuse, -0x407fffff, PT ;  /* 0xbf8000012200780c */ /* 0x040fe40003f26270 */
[----:B------:R-:W-:-:S11]  /*2ad0*/  FSETP.NEU.AND P2, PT, R34, RZ, PT ;  /* 0x000000ff2200720b */ /* 0x000fd60003f4d000 */
[----:B------:R-:W-:-:S05]  /*2ae0*/  @P1 MOV R13, 0x7f800000 ;  /* 0x7f800000000d1802 */ /* 0x000fca0000000f00 */
[----:B------:R-:W-:-:S05]  /*2af0*/  @P1 FFMA.FTZ R20, R34, R13, +INF ;  /* 0x7f80000022141423 */ /* 0x000fca000001000d */
[----:B------:R-:W-:-:S07]  /*2b00*/  FSEL R20, R20, -RZ, P2 ;  /* 0x800000ff14147208 */ /* 0x000fce0001000000 */
.L_x_31:
[----:B------:R-:W-:Y:S05]  /*2b10*/  BSYNC B0 ;  /* 0x0000000000007941 */ /* 0x000fea0003800000 */
.L_x_30:
[----:B------:R-:W-:Y:S01]  /*2b20*/  FSEL R25, R28, R25, P0 ;  /* 0x000000191c197208 */ /* 0x000fe20000000000 */
[----:B------:R-:W-:Y:S01]  /*2b30*/  BSSY B0, `(.L_x_32) ;  /* 0x0000018000007945 */ /* 0x000fe20003800000 */
[C---:B------:R-:W-:Y:S02]  /*2b40*/  FSETP.GT.AND P0, PT, R30.reuse, 20, PT ;  /* 0x41a000001e00780b */ /* 0x040fe40003f04000 */
[----:B------:R-:W-:Y:S01]  /*2b50*/  FSETP.GT.AND P2, PT, R29, 20, PT ;  /* 0x41a000001d00780b */ /* 0x000fe20003f44000 */
[----:B------:R-:W-:Y:S01]  /*2b60*/  FADD.FTZ R23, |R25|, -RZ ;  /* 0x800000ff19177221 */ /* 0x000fe20000010200 */
[----:B------:R-:W-:-:S04]  /*2b70*/  FSEL R15, R30, R41, P0 ;  /* 0x000000291e0f7208 */ /* 0x000fc80000000000 */
[----:B------:R-:W-:-:S13]  /*2b80*/  FSETP.GE.AND P1, PT, R23, 0.60000002384185791016, PT ;  /* 0x3f19999a1700780b */ /* 0x000fda0003f26000 */
[----:B------:R-:W-:Y:S05]  /*2b90*/  @!P1 BRA `(.L_x_33) ;  /* 0x0000000000289947 */ /* 0x000fea0003800000 */
[C---:B------:R-:W-:Y:S01]  /*2ba0*/  FMUL R0, R23.reuse, 2.8853900432586669922 ;  /* 0x4038aa3b17007820 */ /* 0x040fe20000400000 */
[----:B------:R-:W-:Y:S01]  /*2bb0*/  HFMA2.MMA R13, -RZ, RZ, 1.875, 0 ;  /* 0x3f800000ff0d7435 */ /* 0x000fe200000001ff */
[----:B------:R-:W-:-:S04]  /*2bc0*/  FSETP.GE.AND P0, PT, R23, 9.010913848876953125, PT ;  /* 0x41102cb41700780b */ /* 0x000fc80003f06000 */
[----:B------:R-:W0:Y:S02]  /*2bd0*/  MUFU.EX2 R0, R0 ;  /* 0x0000000000007308 */ /* 0x000e240000000800 */
[----:B0-----:R-:W-:-:S06]  /*2be0*/  FADD R14, R0, 1 ;  /* 0x3f800000000e7421 */ /* 0x001fcc0000000000 */
[----:B------:R-:W0:Y:S02]  /*2bf0*/  MUFU.RCP R14, R14 ;  /* 0x0000000e000e7308 */ /* 0x000e240000001000 */
[----:B0-----:R-:W-:-:S05]  /*2c00*/  FFMA.FTZ R13, R14, -2, R13 ;  /* 0xc00000000e0d7823 */ /* 0x001fca000001000d */
[----:B------:R-:W-:-:S04]  /*2c10*/  FSEL R13, R13, 1, !P0 ;  /* 0x3f8000000d0d7808 */ /* 0x000fc80004000000 */
[----:B------:R-:W-:Y:S01]  /*2c20*/  LOP3.LUT R13, R13, 0x80000000, R25, 0xf8, !PT ;  /* 0x800000000d0d7812 */ /* 0x000fe200078ef819 */
[----:B------:R-:W-:Y:S06]  /*2c30*/  BRA `(.L_x_34) ;  /* 0x00000000001c7947 */ /* 0x000fec0003800000 */
.L_x_33:
[----:B------:R-:W-:Y:S01]  /*2c40*/  MOV R0, 0x3c80f082 ;  /* 0x3c80f08200007802 */ /* 0x000fe20000000f00 */
[----:B------:R-:W-:-:S04]  /*2c50*/  FMUL R13, R25, R25 ;  /* 0x00000019190d7220 */ /* 0x000fc80000400000 */
[----:B------:R-:W-:-:S04]  /*2c60*/  FFMA.FTZ R0, R13, R0, -0.052303962409496307373 ;  /* 0xbd563cae0d007423 */ /* 0x000fc80000010000 */
[----:B------:R-:W-:-:S04]  /*2c70*/  FFMA.FTZ R0, R13, R0, 0.1331529766321182251 ;  /* 0x3e0859410d007423 */ /* 0x000fc80000010000 */
[----:B------:R-:W-:-:S04]  /*2c80*/  FFMA.FTZ R0, R13, R0, -0.33332768082618713379 ;  /* 0xbeaaa9ed0d007423 */ /* 0x000fc80000010000 */
[----:B------:R-:W-:-:S04]  /*2c90*/  FFMA.FTZ R0, R13, R0, RZ ;  /* 0x000000000d007223 */ /* 0x000fc800000100ff */
[----:B------:R-:W-:-:S07]  /*2ca0*/  FFMA.FTZ R13, R25, R0, R25 ;  /* 0x00000000190d7223 */ /* 0x000fce0000010019 */
.L_x_34:
[----:B------:R-:W-:Y:S05]  /*2cb0*/  BSYNC B0 ;  /* 0x0000000000007941 */ /* 0x000fea0003800000 */
.L_x_32:
[----:B------:R-:W-:Y:S01]  /*2cc0*/  FADD.FTZ R34, |R15|, -RZ ;  /* 0x800000ff0f227221 */ /* 0x000fe20000010200 */
[----:B------:R-:W-:Y:S01]  /*2cd0*/  BSSY B0, `(.L_x_35) ;  /* 0x0000016000007945 */ /* 0x000fe20003800000 */
[----:B------:R-:W-:Y:S02]  /*2ce0*/  FSETP.GT.AND P1, PT, R31, 20, PT ;  /* 0x41a000001f00780b */ /* 0x000fe40003f24000 */
[----:B------:R-:W-:Y:S02]  /*2cf0*/  FSEL R14, R29, R40, P2 ;  /* 0x000000281d0e7208 */ /* 0x000fe40001000000 */
        /* <DEDUP_REMOVED lines=12> */
.L_x_36:
[----:B------:R-:W-:Y:S01]  /*2dc0*/  MOV R0, 0x3c80f082 ;  /* 0x3c80f08200007802 */ /* 0x000fe20000000f00 */
[----:B------:R-:W-:-:S04]  /*2dd0*/  FMUL R23, R15, R15 ;  /* 0x0000000f0f177220 */ /* 0x000fc80000400000 */
[----:B------:R-:W-:-:S04]  /*2de0*/  FFMA.FTZ R0, R23, R0, -0.052303962409496307373 ;  /* 0xbd563cae17007423 */ /* 0x000fc80000010000 */
[----:B------:R-:W-:-:S04]  /*2df0*/  FFMA.FTZ R0, R23, R0, 0.1331529766321182251 ;  /* 0x3e08594117007423 */ /* 0x000fc80000010000 */
[----:B------:R-:W-:-:S04]  /*2e00*/  FFMA.FTZ R0, R23, R0, -0.33332768082618713379 ;  /* 0xbeaaa9ed17007423 */ /* 0x000fc80000010000 */
[----:B------:R-:W-:-:S04]  /*2e10*/  FFMA.FTZ R0, R23, R0, RZ ;  /* 0x0000000017007223 */ /* 0x000fc800000100ff */
[----:B------:R-:W-:-:S07]  /*2e20*/  FFMA.FTZ R15, R15, R0, R15 ;  /* 0x000000000f0f7223 */ /* 0x000fce000001000f */
.L_x_37:
[----:B------:R-:W-:Y:S05]  /*2e30*/  BSYNC B0 ;  /* 0x0000000000007941 */ /* 0x000fea0003800000 */
.L_x_35:
        /* <DEDUP_REMOVED lines=16> */
.L_x_39:
[----:B------:R-:W-:Y:S01]  /*2f40*/  MOV R0, 0x3c80f082 ;  /* 0x3c80f08200007802 */ /* 0x000fe20000000f00 */
[----:B------:R-:W-:-:S04]  /*2f50*/  FMUL R23, R14, R14 ;  /* 0x0000000e0e177220 */ /* 0x000fc80000400000 */
[----:B------:R-:W-:-:S04]  /*2f60*/  FFMA.FTZ R0, R23, R0, -0.052303962409496307373 ;  /* 0xbd563cae17007423 */ /* 0x000fc80000010000 */
[----:B------:R-:W-:-:S04]  /*2f70*/  FFMA.FTZ R0, R23, R0, 0.1331529766321182251 ;  /* 0x3e08594117007423 */ /* 0x000fc80000010000 */
[----:B------:R-:W-:-:S04]  /*2f80*/  FFMA.FTZ R0, R23, R0, -0.33332768082618713379 ;  /* 0xbeaaa9ed17007423 */ /* 0x000fc80000010000 */
[----:B------:R-:W-:-:S04]  /*2f90*/  FFMA.FTZ R23, R23, R0, RZ ;  /* 0x0000000017177223 */ /* 0x000fc800000100ff */
[----:B------:R-:W-:-:S07]  /*2fa0*/  FFMA.FTZ R14, R14, R23, R14 ;  /* 0x000000170e0e7223 */ /* 0x000fce000001000e */
.L_x_40:
[----:B------:R-:W-:Y:S05]  /*2fb0*/  BSYNC B0 ;  /* 0x0000000000007941 */ /* 0x000fea0003800000 */
.L_x_38:
        /* <DEDUP_REMOVED lines=16> */
.L_x_42:
[----:B------:R-:W-:Y:S01]  /*30c0*/  MOV R0, 0x3c80f082 ;  /* 0x3c80f08200007802 */ /* 0x000fe20000000f00 */
[----:B------:R-:W-:-:S04]  /*30d0*/  FMUL R23, R32, R32 ;  /* 0x0000002020177220 */ /* 0x000fc80000400000 */
[----:B------:R-:W-:-:S04]  /*30e0*/  FFMA.FTZ R0, R23, R0, -0.052303962409496307373 ;  /* 0xbd563cae17007423 */ /* 0x000fc80000010000 */
[----:B------:R-:W-:-:S04]  /*30f0*/  FFMA.FTZ R0, R23, R0, 0.1331529766321182251 ;  /* 0x3e08594117007423 */ /* 0x000fc80000010000 */
[----:B------:R-:W-:-:S04]  /*3100*/  FFMA.FTZ R0, R23, R0, -0.33332768082618713379 ;  /* 0xbeaaa9ed17007423 */ /* 0x000fc80000010000 */
[----:B------:R-:W-:-:S04]  /*3110*/  FFMA.FTZ R23, R23, R0, RZ ;  /* 0x0000000017177223 */ /* 0x000fc800000100ff */
[----:B------:R-:W-:-:S07]  /*3120*/  FFMA.FTZ R32, R32, R23, R32 ;  /* 0x0000001720207223 */ /* 0x000fce0000010020 */
.L_x_43:
[----:B------:R-:W-:Y:S05]  /*3130*/  BSYNC B0 ;  /* 0x0000000000007941 */ /* 0x000fea0003800000 */
.L_x_41:
        /* <DEDUP_REMOVED lines=16> */
.L_x_45:
[----:B------:R-:W-:Y:S01]  /*3240*/  MOV R0, 0x3c80f082 ;  /* 0x3c80f08200007802 */ /* 0x000fe20000000f00 */
[----:B------:R-:W-:-:S04]  /*3250*/  FMUL R23, R7, R7 ;  /* 0x0000000707177220 */ /* 0x000fc80000400000 */
[----:B------:R-:W-:-:S04]  /*3260*/  FFMA.FTZ R0, R23, R0, -0.052303962409496307373 ;  /* 0xbd563cae17007423 */ /* 0x000fc80000010000 */
[----:B------:R-:W-:-:S04]  /*3270*/  FFMA.FTZ R0, R23, R0, 0.1331529766321182251 ;  /* 0x3e08594117007423 */ /* 0x000fc80000010000 */
[----:B------:R-:W-:-:S04]  /*3280*/  FFMA.FTZ R0, R23, R0, -0.33332768082618713379 ;  /* 0xbeaaa9ed17007423 */ /* 0x000fc80000010000 */
[----:B------:R-:W-:-:S04]  /*3290*/  FFMA.FTZ R0, R23, R0, RZ ;  /* 0x0000000017007223 */ /* 0x000fc800000100ff */
[----:B------:R-:W-:-:S07]  /*32a0*/  FFMA.FTZ R7, R7, R0, R7 ;  /* 0x0000000007077223 */ /* 0x000fce0000010007 */
.L_x_46:
[----:B------:R-:W-:Y:S05]  /*32b0*/  BSYNC B0 ;  /* 0x0000000000007941 */ /* 0x000fea0003800000 */
.L_x_44:
        /* <DEDUP_REMOVED lines=16> */
.L_x_48:
[----:B------:R-:W-:Y:S01]  /*33c0*/  MOV R0, 0x3c80f082 ;  /* 0x3c80f08200007802 */ /* 0x000fe20000000f00 */
[----:B------:R-:W-:-:S04]  /*33d0*/  FMUL R25, R34, R34 ;  /* 0x0000002222197220 */ /* 0x000fc80000400000 */
[----:B------:R-:W-:-:S04]  /*33e0*/  FFMA.FTZ R0, R25, R0, -0.052303962409496307373 ;  /* 0xbd563cae19007423 */ /* 0x000fc80000010000 */
[----:B------:R-:W-:-:S04]  /*33f0*/  FFMA.FTZ R0, R25, R0, 0.1331529766321182251 ;  /* 0x3e08594119007423 */ /* 0x000fc80000010000 */
[----:B------:R-:W-:-:S04]  /*3400*/  FFMA.FTZ R0, R25, R0, -0.33332768082618713379 ;  /* 0xbeaaa9ed19007423 */ /* 0x000fc80000010000 */
[----:B------:R-:W-:-:S04]  /*3410*/  FFMA.FTZ R25, R25, R0, RZ ;  /* 0x0000000019197223 */ /* 0x000fc800000100ff */
[----:B------:R-:W-:-:S07]  /*3420*/  FFMA.FTZ R34, R34, R25, R34 ;  /* 0x0000001922227223 */ /* 0x000fce0000010022 */
.L_x_49:
[----:B------:R-:W-:Y:S05]  /*3430*/  BSYNC B0 ;  /* 0x0000000000007941 */ /* 0x000fea0003800000 */
.L_x_47:
        /* <DEDUP_REMOVED lines=16> */
.L_x_51:
[----:B------:R-:W-:Y:S01]  /*3540*/  MOV R0, 0x3c80f082 ;  /* 0x3c80f08200007802 */ /* 0x000fe20000000f00 */
[----:B------:R-:W-:-:S04]  /*3550*/  FMUL R35, R23, R23 ;  /* 0x0000001717237220 */ /* 0x000fc80000400000 */
[----:B------:R-:W-:-:S04]  /*3560*/  FFMA.FTZ R0, R35, R0, -0.052303962409496307373 ;  /* 0xbd563cae23007423 */ /* 0x000fc80000010000 */
[----:B------:R-:W-:-:S04]  /*3570*/  FFMA.FTZ R0, R35, R0, 0.1331529766321182251 ;  /* 0x3e08594123007423 */ /* 0x000fc80000010000 */
[----:B------:R-:W-:-:S04]  /*3580*/  FFMA.FTZ R0, R35, R0, -0.33332768082618713379 ;  /* 0xbeaaa9ed23007423 */ /* 0x000fc80000010000 */
[----:B------:R-:W-:-:S04]  /*3590*/  FFMA.FTZ R0, R35, R0, RZ ;  /* 0x0000000023007223 */ /* 0x000fc800000100ff */
[----:B------:R-:W-:-:S07]  /*35a0*/  FFMA.FTZ R23, R23, R0, R23 ;  /* 0x0000000017177223 */ /* 0x000fce0000010017 */
.L_x_52:
[----:B------:R-:W-:Y:S05]  /*35b0*/  BSYNC B0 ;  /* 0x0000000000007941 */ /* 0x000fea0003800000 */
.L_x_50:
        /* <DEDUP_REMOVED lines=16> */
.L_x_54:
[----:B------:R-:W-:Y:S01]  /*36c0*/  MOV R0, 0x3c80f082 ;  /* 0x3c80f08200007802 */ /* 0x000fe20000000f00 */
[----:B------:R-:W-:-:S04]  /*36d0*/  FMUL R35, R25, R25 ;  /* 0x0000001919237220 */ /* 0x000fc80000400000 */
[----:B------:R-:W-:-:S04]  /*36e0*/  FFMA.FTZ R0, R35, R0, -0.052303962409496307373 ;  /* 0xbd563cae23007423 */ /* 0x000fc80000010000 */
[----:B------:R-:W-:-:S04]  /*36f0*/  FFMA.FTZ R0, R35, R0, 0.1331529766321182251 ;  /* 0x3e08594123007423 */ /* 0x000fc80000010000 */
[----:B------:R-:W-:-:S04]  /*3700*/  FFMA.FTZ R0, R35, R0, -0.33332768082618713379 ;  /* 0xbeaaa9ed23007423 */ /* 0x000fc80000010000 */
[----:B------:R-:W-:-:S04]  /*3710*/  FFMA.FTZ R0, R35, R0, RZ ;  /* 0x0000000023007223 */ /* 0x000fc800000100ff */
[----:B------:R-:W-:-:S07]  /*3720*/  FFMA.FTZ R25, R25, R0, R25 ;  /* 0x0000000019197223 */ /* 0x000fce0000010019 */
.L_x_55:
[----:B------:R-:W-:Y:S05]  /*3730*/  BSYNC B0 ;  /* 0x0000000000007941 */ /* 0x000fea0003800000 */
.L_x_53:
        /* <DEDUP_REMOVED lines=16> */
.L_x_57:
[----:B------:R-:W-:Y:S01]  /*3840*/  MOV R0, 0x3c80f082 ;  /* 0x3c80f08200007802 */ /* 0x000fe20000000f00 */
[----:B------:R-:W-:-:S04]  /*3850*/  FMUL R37, R24, R24 ;  /* 0x0000001818257220 */ /* 0x000fc80000400000 */
[----:B------:R-:W-:-:S04]  /*3860*/  FFMA.FTZ R0, R37, R0, -0.052303962409496307373 ;  /* 0xbd563cae25007423 */ /* 0x000fc80000010000 */
[----:B------:R-:W-:-:S04]  /*3870*/  FFMA.FTZ R0, R37, R0, 0.1331529766321182251 ;  /* 0x3e08594125007423 */ /* 0x000fc80000010000 */
[----:B------:R-:W-:-:S04]  /*3880*/  FFMA.FTZ R0, R37, R0, -0.33332768082618713379 ;  /* 0xbeaaa9ed25007423 */ /* 0x000fc80000010000 */
[----:B------:R-:W-:-:S04]  /*3890*/  FFMA.FTZ R37, R37, R0, RZ ;  /* 0x0000000025257223 */ /* 0x000fc800000100ff */
[----:B------:R-:W-:-:S07]  /*38a0*/  FFMA.FTZ R24, R24, R37, R24 ;  /* 0x0000002518187223 */ /* 0x000fce0000010018 */
.L_x_58:
[----:B------:R-:W-:Y:S05]  /*38b0*/  BSYNC B0 ;  /* 0x0000000000007941 */ /* 0x000fea0003800000 */
.L_x_56:
        /* <DEDUP_REMOVED lines=16> */
.L_x_60:
[----:B------:R-:W-:Y:S01]  /*39c0*/  MOV R0, 0x3c80f082 ;  /* 0x3c80f08200007802 */ /* 0x000fe20000000f00 */
[----:B------:R-:W-:-:S04]  /*39d0*/  FMUL R37, R35, R35 ;  /* 0x0000002323257220 */ /* 0x000fc80000400000 */
[----:B------:R-:W-:-:S04]  /*39e0*/  FFMA.FTZ R0, R37, R0, -0.052303962409496307373 ;  /* 0xbd563cae25007423 */ /* 0x000fc80000010000 */
[----:B------:R-:W-:-:S04]  /*39f0*/  FFMA.FTZ R0, R37, R0, 0.1331529766321182251 ;  /* 0x3e08594125007423 */ /* 0x000fc80000010000 */
[----:B------:R-:W-:-:S04]  /*3a00*/  FFMA.FTZ R0, R37, R0, -0.33332768082618713379 ;  /* 0xbeaaa9ed25007423 */ /* 0x000fc80000010000 */
[----:B------:R-:W-:-:S04]  /*3a10*/  FFMA.FTZ R0, R37, R0, RZ ;  /* 0x0000000025007223 */ /* 0x000fc800000100ff */
[----:B------:R-:W-:-:S07]  /*3a20*/  FFMA.FTZ R35, R35, R0, R35 ;  /* 0x0000000023237223 */ /* 0x000fce0000010023 */
.L_x_61:
[----:B------:R-:W-:Y:S05]  /*3a30*/  BSYNC B0 ;  /* 0x0000000000007941 */ /* 0x000fea0003800000 */
.L_x_59:
        /* <DEDUP_REMOVED lines=16> */
.L_x_63:
[----:B------:R-:W-:Y:S01]  /*3b40*/  MOV R0, 0x3c80f082 ;  /* 0x3c80f08200007802 */ /* 0x000fe20000000f00 */
[----:B------:R-:W-:-:S04]  /*3b50*/  FMUL R37, R26, R26 ;  /* 0x0000001a1a257220 */ /* 0x000fc80000400000 */
[----:B------:R-:W-:-:S04]  /*3b60*/  FFMA.FTZ R0, R37, R0, -0.052303962409496307373 ;  /* 0xbd563cae25007423 */ /* 0x000fc80000010000 */
[----:B------:R-:W-:-:S04]  /*3b70*/  FFMA.FTZ R0, R37, R0, 0.1331529766321182251 ;  /* 0x3e08594125007423 */ /* 0x000fc80000010000 */
[----:B------:R-:W-:-:S04]  /*3b80*/  FFMA.FTZ R0, R37, R0, -0.33332768082618713379 ;  /* 0xbeaaa9ed25007423 */ /* 0x000fc80000010000 */
[----:B------:R-:W-:-:S04]  /*3b90*/  FFMA.FTZ R37, R37, R0, RZ ;  /* 0x0000000025257223 */ /* 0x000fc800000100ff */
[----:B------:R-:W-:-:S07]  /*3ba0*/  FFMA.FTZ R26, R26, R37, R26 ;  /* 0x000000251a1a7223 */ /* 0x000fce000001001a */
.L_x_64:
[----:B------:R-:W-:Y:S05]  /*3bb0*/  BSYNC B0 ;  /* 0x0000000000007941 */ /* 0x000fea0003800000 */
.L_x_62:
        /* <DEDUP_REMOVED lines=16> */
.L_x_66:
[----:B------:R-:W-:Y:S01]  /*3cc0*/  MOV R0, 0x3c80f082 ;  /* 0x3c80f08200007802 */ /* 0x000fe20000000f00 */
[----:B------:R-:W-:-:S04]  /*3cd0*/  FMUL R27, R33, R33 ;  /* 0x00000021211b7220 */ /* 0x000fc80000400000 */
[----:B------:R-:W-:-:S04]  /*3ce0*/  FFMA.FTZ R0, R27, R0, -0.052303962409496307373 ;  /* 0xbd563cae1b007423 */ /* 0x000fc80000010000 */
[----:B------:R-:W-:-:S04]  /*3cf0*/  FFMA.FTZ R0, R27, R0, 0.1331529766321182251 ;  /* 0x3e0859411b007423 */ /* 0x000fc80000010000 */
[----:B------:R-:W-:-:S04]  /*3d00*/  FFMA.FTZ R0, R27, R0, -0.33332768082618713379 ;  /* 0xbeaaa9ed1b007423 */ /* 0x000fc80000010000 */
[----:B------:R-:W-:-:S04]  /*3d10*/  FFMA.FTZ R0, R27, R0, RZ ;  /* 0x000000001b007223 */ /* 0x000fc800000100ff */
[----:B------:R-:W-:-:S07]  /*3d20*/  FFMA.FTZ R27, R33, R0, R33 ;  /* 0x00000000211b7223 */ /* 0x000fce0000010021 */
.L_x_67:
[----:B------:R-:W-:Y:S05]  /*3d30*/  BSYNC B0 ;  /* 0x0000000000007941 */ /* 0x000fea0003800000 */
.L_x_65:
        /* <DEDUP_REMOVED lines=16> */
.L_x_69:
[----:B------:R-:W-:Y:S01]  /*3e40*/  MOV R0, 0x3c80f082 ;  /* 0x3c80f08200007802 */ /* 0x000fe20000000f00 */
[----:B------:R-:W-:-:S04]  /*3e50*/  FMUL R33, R36, R36 ;  /* 0x0000002424217220 */ /* 0x000fc80000400000 */
[----:B------:R-:W-:-:S04]  /*3e60*/  FFMA.FTZ R0, R33, R0, -0.052303962409496307373 ;  /* 0xbd563cae21007423 */ /* 0x000fc80000010000 */
[----:B------:R-:W-:-:S04]  /*3e70*/  FFMA.FTZ R0, R33, R0, 0.1331529766321182251 ;  /* 0x3e08594121007423 */ /* 0x000fc80000010000 */
[----:B------:R-:W-:-:S04]  /*3e80*/  FFMA.FTZ R0, R33, R0, -0.33332768082618713379 ;  /* 0xbeaaa9ed21007423 */ /* 0x000fc80000010000 */
[----:B------:R-:W-:-:S04]  /*3e90*/  FFMA.FTZ R33, R33, R0, RZ ;  /* 0x0000000021217223 */ /* 0x000fc800000100ff */
[----:B------:R-:W-:-:S07]  /*3ea0*/  FFMA.FTZ R33, R36, R33, R36 ;  /* 0x0000002124217223 */ /* 0x000fce0000010024 */
.L_x_70:
[----:B------:R-:W-:Y:S05]  /*3eb0*/  BSYNC B0 ;  /* 0x0000000000007941 */ /* 0x000fea0003800000 */
.L_x_68:
        /* <DEDUP_REMOVED lines=16> */
.L_x_72:
[----:B------:R-:W-:Y:S01]  /*3fc0*/  MOV R0, 0x3c80f082 ;  /* 0x3c80f08200007802 */ /* 0x000fe20000000f00 */
[----:B------:R-:W-:-:S04]  /*3fd0*/  FMUL R37, R22, R22 ;  /* 0x0000001616257220 */ /* 0x000fc80000400000 */
[----:B------:R-:W-:-:S04]  /*3fe0*/  FFMA.FTZ R0, R37, R0, -0.052303962409496307373 ;  /* 0xbd563cae25007423 */ /* 0x000fc80000010000 */
[----:B------:R-:W-:-:S04]  /*3ff0*/  FFMA.FTZ R0, R37, R0, 0.1331529766321182251 ;  /* 0x3e08594125007423 */ /* 0x000fc80000010000 */
[----:B------:R-:W-:-:S04]  /*4000*/  FFMA.FTZ R0, R37, R0, -0.33332768082618713379 ;  /* 0xbeaaa9ed25007423 */ /* 0x000fc80000010000 */
[----:B------:R-:W-:-:S04]  /*4010*/  FFMA.FTZ R37, R37, R0, RZ ;  /* 0x0000000025257223 */ /* 0x000fc800000100ff */
[----:B------:R-:W-:-:S07]  /*4020*/  FFMA.FTZ R22, R22, R37, R22 ;  /* 0x0000002516167223 */ /* 0x000fce0000010016 */
.L_x_73:
[----:B------:R-:W-:Y:S05]  /*4030*/  BSYNC B0 ;  /* 0x0000000000007941 */ /* 0x000fea0003800000 */
.L_x_71:
[----:B------:R-:W-:Y:S01]  /*4040*/  FADD.FTZ R38, |R21|, -RZ ;  /* 0x800000ff15267221 */ /* 0x000fe20000010200 */
[----:B------:R-:W-:Y:S01]  /*4050*/  BSSY B0, `(.L_x_74) ;  /* 0x0000015000007945 */ /* 0x000fe20003800000 */
[----:B------:R-:W-:-:S03]  /*4060*/  FSEL R20, R11, R20, P1 ;  /* 0x000000140b147208 */ /* 0x000fc60000800000 */
        /* <DEDUP_REMOVED lines=12> */
.L_x_75:
[----:B------:R-:W-:Y:S01]  /*4130*/  MOV R0, 0x3c80f082 ;  /* 0x3c80f08200007802 */ /* 0x000fe20000000f00 */
[----:B------:R-:W-:-:S04]  /*4140*/  FMUL R37, R21, R21 ;  /* 0x0000001515257220 */ /* 0x000fc80000400000 */
[----:B------:R-:W-:-:S04]  /*4150*/  FFMA.FTZ R0, R37, R0, -0.052303962409496307373 ;  /* 0xbd563cae25007423 */ /* 0x000fc80000010000 */
[----:B------:R-:W-:-:S04]  /*4160*/  FFMA.FTZ R0, R37, R0, 0.1331529766321182251 ;  /* 0x3e08594125007423 */ /* 0x000fc80000010000 */
[----:B------:R-:W-:-:S04]  /*4170*/  FFMA.FTZ R0, R37, R0, -0.33332768082618713379 ;  /* 0xbeaaa9ed25007423 */ /* 0x000fc80000010000 */
[----:B------:R-:W-:-:S04]  /*4180*/  FFMA.FTZ R0, R37, R0, RZ ;  /* 0x0000000025007223 */ /* 0x000fc800000100ff */
[----:B------:R-:W-:-:S07]  /*4190*/  FFMA.FTZ R21, R21, R0, R21 ;  /* 0x0000000015157223 */ /* 0x000fce0000010015 */
.L_x_76:
[----:B------:R-:W-:Y:S05]  /*41a0*/  BSYNC B0 ;  /* 0x0000000000007941 */ /* 0x000fea0003800000 */
.L_x_74:
[----:B------:R-:W-:Y:S01]  /*41b0*/  FADD.FTZ R38, |R20|, -RZ ;  /* 0x800000ff14267221 */ /* 0x000fe20000010200 */
[----:B------:R-:W-:Y:S04]  /*41c0*/  BSSY B0, `(.L_x_77) ;  /* 0x0000014000007945 */ /* 0x000fe80003800000 */
        /* <DEDUP_REMOVED lines=12> */
.L_x_78:
[----:B------:R-:W-:Y:S01]  /*4290*/  MOV R0, 0x3c80f082 ;  /* 0x3c80f08200007802 */ /* 0x000fe20000000f00 */
[----:B------:R-:W-:-:S04]  /*42a0*/  FMUL R37, R20, R20 ;  /* 0x0000001414257220 */ /* 0x000fc80000400000 */
[----:B------:R-:W-:-:S04]  /*42b0*/  FFMA.FTZ R0, R37, R0, -0.052303962409496307373 ;  /* 0xbd563cae25007423 */ /* 0x000fc80000010000 */
[----:B------:R-:W-:-:S04]  /*42c0*/  FFMA.FTZ R0, R37, R0, 0.1331529766321182251 ;  /* 0x3e08594125007423 */ /* 0x000fc80000010000 */
[----:B------:R-:W-:-:S04]  /*42d0*/  FFMA.FTZ R0, R37, R0, -0.33332768082618713379 ;  /* 0xbeaaa9ed25007423 */ /* 0x000fc80000010000 */
[----:B------:R-:W-:-:S04]  /*42e0*/  FFMA.FTZ R37, R37, R0, RZ ;  /* 0x0000000025257223 */ /* 0x000fc800000100ff */
[----:B------:R-:W-:-:S07]  /*42f0*/  FFMA.FTZ R0, R20, R37, R20 ;  /* 0x0000002514007223 */ /* 0x000fce0000010014 */
.L_x_79:
[----:B------:R-:W-:Y:S05]  /*4300*/  BSYNC B0 ;  /* 0x0000000000007941 */ /* 0x000fea0003800000 */
.L_x_77:
[----:B------:R-:W0:Y:S01]  /*4310*/  S2R R20, SR_TID.X ;  /* 0x0000000000147919 */ /* 0x000e220000002100 */
[----:B------:R-:W1:Y:S01]  /*4320*/  S2UR UR7, SR_CgaCtaId ;  /* 0x00000000000779c3 */ /* 0x000e620000008800 */
[----:B------:R-:W-:Y:S01]  /*4330*/  FMUL R25, R4, R25 ;  /* 0x0000001904197220 */ /* 0x000fe20000400000 */
[----:B------:R-:W-:Y:S01]  /*4340*/  SHF.L.U32 R4, R2, 0x7, RZ ;  /* 0x0000000702047819 */ /* 0x000fe200000006ff */
[----:B------:R-:W-:Y:S01]  /*4350*/  FMUL R24, R5, R24 ;  /* 0x0000001805187220 */ /* 0x000fe20000400000 */
[----:B------:R-:W-:Y:S01]  /*4360*/  UMOV UR6, 0x400 ;  /* 0x0000040000067882 */ /* 0x000fe20000000000 */
[----:B------:R-:W-:Y:S01]  /*4370*/  FMUL R27, R6, R27 ;  /* 0x0000001b061b7220 */ /* 0x000fe20000400000 */
[----:B------:R-:W-:Y:S01]  /*4380*/  LOP3.LUT R4, R4, 0xf80, RZ, 0xc0, !PT ;  /* 0x00000f8004047812 */ /* 0x000fe200078ec0ff */
[----:B------:R-:W-:Y:S01]  /*4390*/  FMUL R33, R8, R33 ;  /* 0x0000002108217220 */ /* 0x000fe20000400000 */
[----:B------:R-:W-:Y:S01]  /*43a0*/  FMUL R22, R9, R22 ;  /* 0x0000001609167220 */ /* 0x000fe20000400000 */
[----:B------:R-:W-:Y:S01]  /*43b0*/  FMUL R21, R10, R21 ;  /* 0x000000150a157220 */ /* 0x000fe20000400000 */
[----:B------:R-:W-:Y:S01]  /*43c0*/  LOP3.LUT R6, R4, 0x20, RZ, 0xfc, !PT ;  /* 0x0000002004067812 */ /* 0x000fe200078efcff */
[----:B------:R-:W-:Y:S01]  /*43d0*/  FMUL R13, R28, R13 ;  /* 0x0000000d1c0d7220 */ /* 0x000fe20000400000 */
[----:B------:R-:W-:Y:S01]  /*43e0*/  LOP3.LUT R8, R4, 0x40, RZ, 0xfc, !PT ;  /* 0x0000004004087812 */ /* 0x000fe200078efcff */
[----:B------:R-:W-:Y:S01]  /*43f0*/  FMUL R15, R30, R15 ;  /* 0x0000000f1e0f7220 */ /* 0x000fe20000400000 */
[----:B------:R-:W-:Y:S01]  /*4400*/  LOP3.LUT R9, R4, 0x60, RZ, 0xfc, !PT ;  /* 0x0000006004097812 */ /* 0x000fe200078efcff */
[----:B------:R-:W-:Y:S01]  /*4410*/  FMUL R14, R29, R14 ;  /* 0x0000000e1d0e7220 */ /* 0x000fe20000400000 */
[----:B------:R-:W-:Y:S01]  /*4420*/  FMUL R32, R31, R32 ;  /* 0x000000201f207220 */ /* 0x000fe20000400000 */
[----:B------:R-:W-:Y:S01]  /*4430*/  FMUL R7, R16, R7 ;  /* 0x0000000710077220 */ /* 0x000fe20000400000 */
[----:B------:R-:W-:Y:S01]  /*4440*/  FMUL R34, R17, R34 ;  /* 0x0000002211227220 */ /* 0x000fe20000400000 */
[----:B------:R-:W-:Y:S01]  /*4450*/  FMUL R23, R18, R23 ;  /* 0x0000001712177220 */ /* 0x000fe20000400000 */
[----:B------:R-:W-:Y:S01]  /*4460*/  FMUL R35, R12, R35 ;  /* 0x000000230c237220 */ /* 0x000fe20000400000 */
[----:B------:R-:W-:Y:S01]  /*4470*/  FMUL R26, R19, R26 ;  /* 0x0000001a131a7220 */ /* 0x000fe20000400000 */
[----:B------:R-:W-:Y:S01]  /*4480*/  FMUL R11, R11, R0 ;  /* 0x000000000b0b7220 */ /* 0x000fe20000400000 */
[----:B------:R-:W-:Y:S01]  /*4490*/  LOP3.LUT R0, R3, 0x3fc, RZ, 0xc0, !PT ;  /* 0x000003fc03007812 */ /* 0x000fe200078ec0ff */
[----:B-1----:R-:W-:Y:S01]  /*44a0*/  UPRMT UR6, UR7, 0x654, UR6 ;  /* 0x0000065407067896 */ /* 0x002fe20008000006 */
[----:B------:R-:W-:Y:S01]  /*44b0*/  MOV R16, UR4 ;  /* 0x0000000400107c02 */ /* 0x000fe20008000f00 */
[----:B------:R-:W-:Y:S01]  /*44c0*/  USHF.R.S32.HI UR7, URZ, 0x1f, UR4 ;  /* 0x0000001f3f077899 */ /* 0x000fe20008011404 */
[----:B------:R-:W-:-:S02]  /*44d0*/  SHF.R.U32.HI R18, RZ, 0x3, R2 ;  /* 0x00000003ff127819 */ /* 0x000fc40000011602 */
[----:B------:R-:W-:Y:S02]  /*44e0*/  LOP3.LUT R16, R16, 0x1c, R3, 0xf8, !PT ;  /* 0x0000001c10107812 */ /* 0x000fe400078ef803 */
[----:B0-----:R-:W-:Y:S02]  /*44f0*/  SHF.R.U32.HI R5, RZ, 0x5, R20 ;  /* 0x00000005ff057819 */ /* 0x001fe40000011614 */
[----:B------:R-:W-:Y:S02]  /*4500*/  LEA.HI R6, R6, UR6, RZ, 0x1f ;  /* 0x0000000606067c11 */ /* 0x000fe4000f8ff8ff */
[----:B------:R-:W-:Y:S02]  /*4510*/  SGXT.U32 R5, R5, 0x3 ;  /* 0x000000030505781a */ /* 0x000fe40000000000 */
[----:B------:R-:W-:Y:S02]  /*4520*/  LEA.HI R8, R8, UR6, RZ, 0x1f ;  /* 0x0000000608087c11 */ /* 0x000fe4000f8ff8ff */
[----:B------:R-:W-:-:S02]  /*4530*/  LOP3.LUT R5, R4, R5, RZ, 0xfc, !PT ;  /* 0x0000000504057212 */ /* 0x000fc400078efcff */
[----:B------:R-:W-:Y:S02]  /*4540*/  LEA.HI R4, R4, UR6, RZ, 0x1f ;  /* 0x0000000604047c11 */ /* 0x000fe4000f8ff8ff */
[----:B------:R-:W-:Y:S02]  /*4550*/  LEA.HI R10, R9, UR6, RZ, 0x1f ;  /* 0x00000006090a7c11 */ /* 0x000fe4000f8ff8ff */
[C---:B------:R-:W-:Y:S02]  /*4560*/  LEA R4, R5.reuse, R4, 0x2 ;  /* 0x0000000405047211 */ /* 0x040fe400078e10ff */
[C---:B------:R-:W-:Y:S02]  /*4570*/  LEA R6, R5.reuse, R6, 0x2 ;  /* 0x0000000605067211 */ /* 0x040fe400078e10ff */
[C---:B------:R-:W-:Y:S01]  /*4580*/  LEA R8, R5.reuse, R8, 0x2 ;  /* 0x0000000805087211 */ /* 0x040fe200078e10ff */
[----:B------:R-:W-:Y:S01]  /*4590*/  STS [R4], R13 ;  /* 0x0000000d04007388 */ /* 0x000fe20000000800 */
[----:B------:R-:W-:-:S02]  /*45a0*/  LEA R10, R5, R10, 0x2 ;  /* 0x0000000a050a7211 */ /* 0x000fc400078e10ff */
[----:B------:R-:W-:Y:S01]  /*45b0*/  LOP3.LUT R9, R0, 0x400, RZ, 0xfc, !PT ;  /* 0x0000040000097812 */ /* 0x000fe200078efcff */
[----:B------:R-:W-:Y:S01]  /*45c0*/  STS [R6+0x80], R15 ;  /* 0x0000800f06007388 */ /* 0x000fe20000000800 */
[----:B------:R-:W-:Y:S02]  /*45d0*/  SHF.R.U32.HI R5, RZ, 0x1, R3 ;  /* 0x00000001ff057819 */ /* 0x000fe40000011603 */
[----:B------:R-:W-:Y:S01]  /*45e0*/  SHF.R.U32.HI R9, RZ, 0x1, R9 ;  /* 0x00000001ff097819 */ /* 0x000fe20000011609 */
[----:B------:R-:W-:Y:S01]  /*45f0*/  STS [R8+0x100], R14 ;  /* 0x0001000e08007388 */ /* 0x000fe20000000800 */
[----:B------:R-:W-:Y:S01]  /*4600*/  LOP3.LUT R5, R5, 0x1f0, RZ, 0xc0, !PT ;  /* 0x000001f005057812 */ /* 0x000fe200078ec0ff */
[----:B------:R-:W0:Y:S01]  /*4610*/  LDC.64 R2, c[0x0][0x238] ;  /* 0x00008e00ff027b82 */ /* 0x000e220000000a00 */
[----:B------:R-:W-:Y:S01]  /*4620*/  LOP3.LUT R9, R9, 0x3f0, RZ, 0xc0, !PT ;  /* 0x000003f009097812 */ /* 0x000fe200078ec0ff */
[----:B------:R-:W-:Y:S01]  /*4630*/  STS [R10+0x180], R32 ;  /* 0x000180200a007388 */ /* 0x000fe20000000800 */
[----:B------:R-:W-:-:S02]  /*4640*/  IADD3 R5, R5, UR6, RZ ;  /* 0x0000000605057c10 */ /* 0x000fc4000fffe0ff */
[----:B------:R-:W-:Y:S01]  /*4650*/  IADD3 R9, R9, UR6, RZ ;  /* 0x0000000609097c10 */ /* 0x000fe2000fffe0ff */
[----:B------:R1:W-:Y:S01]  /*4660*/  STS [R4+0x20], R7 ;  /* 0x0000200704007388 */ /* 0x0003e20000000800 */
[C---:B------:R-:W-:Y:S02]  /*4670*/  LEA R12, R0.reuse, R5, 0x2 ;  /* 0x00000005000c7211 */ /* 0x040fe400078e10ff */
[----:B------:R-:W-:Y:S01]  /*4680*/  LEA R9, R0, R9, 0x2 ;  /* 0x0000000900097211 */ /* 0x000fe200078e10ff */
[----:B------:R-:W-:Y:S01]  /*4690*/  STS [R6+0xa0], R34 ;  /* 0x0000a02206007388 */ /* 0x000fe20000000800 */
[----:B------:R-:W-:Y:S02]  /*46a0*/  MOV R17, UR7 ;  /* 0x0000000700117c02 */ /* 0x000fe40008000f00 */
[----:B------:R-:W-:Y:S01]  /*46b0*/  SGXT.U32 R18, R18, 0x5 ;  /* 0x000000051212781a */ /* 0x000fe20000000000 */
[----:B------:R2:W-:Y:S01]  /*46c0*/  STS [R8+0x120], R23 ;  /* 0x0001201708007388 */ /* 0x0005e20000000800 */
[----:B------:R-:W-:-:S02]  /*46d0*/  LEA.HI R17, R17, R16, RZ, 0xa ;  /* 0x0000001011117211 */ /* 0x000fc400078f50ff */
[----:B-1----:R-:W-:Y:S01]  /*46e0*/  LOP3.LUT R7, R0, 0x800, RZ, 0xfc, !PT ;  /* 0x0000080000077812 */ /* 0x002fe200078efcff */
[----:B------:R-:W-:Y:S01]  /*46f0*/  STS [R10+0x1a0], R25 ;  /* 0x0001a0190a007388 */ /* 0x000fe20000000800 */
[C---:B------:R-:W-:Y:S02]  /*4700*/  SHF.L.U32 R19, R17.reuse, 0x7, RZ ;  /* 0x0000000711137819 */ /* 0x040fe400000006ff */
[----:B------:R-:W-:Y:S01]  /*4710*/  SHF.R.U32.HI R7, RZ, 0x1, R7 ;  /* 0x00000001ff077819 */ /* 0x000fe20000011607 */
[----:B------:R-:W-:Y:S01]  /*4720*/  STS [R4+0x40], R24 ;  /* 0x0000401804007388 */ /* 0x000fe20000000800 */
[----:B------:R-:W-:Y:S02]  /*4730*/  LOP3.LUT R17, R17, 0xfffffc00, RZ, 0xc0, !PT ;  /* 0xfffffc0011117812 */ /* 0x000fe400078ec0ff */
[----:B------:R-:W-:Y:S01]  /*4740*/  LOP3.LUT R7, R7, 0x5f0, RZ, 0xc0, !PT ;  /* 0x000005f007077812 */ /* 0x000fe200078ec0ff */
[----:B------:R-:W-:Y:S01]  /*4750*/  STS [R6+0xc0], R35 ;  /* 0x0000c02306007388 */ /* 0x000fe20000000800 */
[----:B------:R-:W-:-:S02]  /*4760*/  LOP3.LUT R19, R19, 0xfffe0000, RZ, 0xc0, !PT ;  /* 0xfffe000013137812 */ /* 0x000fc400078ec0ff */
[----:B------:R-:W-:Y:S01]  /*4770*/  IADD3 R7, R7, UR6, RZ ;  /* 0x0000000607077c10 */ /* 0x000fe2000fffe0ff */
[----:B------:R-:W-:Y:S01]  /*4780*/  STS [R8+0x140], R26 ;  /* 0x0001401a08007388 */ /* 0x000fe20000000800 */
[----:B------:R-:W-:Y:S02]  /*4790*/  LOP3.LUT R18, R18, UR5, RZ, 0xfc, !PT ;  /* 0x0000000512127c12 */ /* 0x000fe4000f8efcff */
[C---:B------:R-:W-:Y:S01]  /*47a0*/  LEA R7, R0.reuse, R7, 0x2 ;  /* 0x0000000700077211 */ /* 0x040fe200078e10ff */
[----:B------:R-:W-:Y:S01]  /*47b0*/  STS [R10+0x1c0], R27 ;  /* 0x0001c01b0a007388 */ /* 0x000fe20000000800 */
[----:B--2---:R-:W-:Y:S02]  /*47c0*/  IADD3 R23, R19, R16, -R17 ;  /* 0x0000001013177210 */ /* 0x004fe40007ffe811 */
[----:B------:R-:W-:Y:S01]  /*47d0*/  LOP3.LUT R20, R0, 0xc00, RZ, 0xfc, !PT ;  /* 0x00000c0000147812 */ /* 0x000fe200078efcff */
[----:B------:R-:W-:Y:S01]  /*47e0*/  STS [R4+0x60], R33 ;  /* 0x0000602104007388 */ /* 0x000fe20000000800 */
[----:B------:R-:W-:-:S02]  /*47f0*/  LOP3.LUT R17, R18, 0x20, RZ, 0xfc, !PT ;  /* 0x0000002012117812 */ /* 0x000fc400078efcff */
[C---:B------:R-:W-:Y:S01]  /*4800*/  LOP3.LUT R16, R18.reuse, 0x40, RZ, 0xfc, !PT ;  /* 0x0000004012107812 */ /* 0x040fe200078efcff */
[----:B------:R1:W-:Y:S01]  /*4810*/  STS [R6+0xe0], R22 ;  /* 0x0000e01606007388 */ /* 0x0003e20000000800 */
[----:B------:R-:W-:Y:S02]  /*4820*/  ISETP.GE.AND P0, PT, R18, 0x80, PT ;  /* 0x000000801200780c */ /* 0x000fe40003f06270 */
[----:B------:R-:W-:Y:S01]  /*4830*/  SHF.R.U32.HI R20, RZ, 0x1, R20 ;  /* 0x00000001ff147819 */ /* 0x000fe20000011614 */
[----:B------:R2:W-:Y:S01]  /*4840*/  STS [R8+0x160], R21 ;  /* 0x0001601508007388 */ /* 0x0005e20000000800 */
[----:B------:R-:W-:Y:S02]  /*4850*/  ISETP.GE.AND P1, PT, R17, 0x80, PT ;  /* 0x000000801100780c */ /* 0x000fe40003f26270 */
[----:B------:R-:W-:Y:S01]  /*4860*/  ISETP.GE.AND P2, PT, R16, 0x80, PT ;  /* 0x000000801000780c */ /* 0x000fe20003f46270 */
[----:B------:R-:W-:Y:S01]  /*4870*/  STS [R10+0x1e0], R11 ;  /* 0x0001e00b0a007388 */ /* 0x000fe20000000800 */
[----:B------:R-:W-:-:S02]  /*4880*/  LEA R19, R18, R23, 0xa ;  /* 0x0000001712137211 */ /* 0x000fc400078e50ff */
[----:B-1----:R-:W-:Y:S01]  /*4890*/  LOP3.LUT R22, R18, 0x60, RZ, 0xfc, !PT ;  /* 0x0000006012167812 */ /* 0x002fe200078efcff */
[----:B------:R-:W-:Y:S01]  /*48a0*/  BAR.SYNC.DEFER_BLOCKING 0x0 ;  /* 0x0000000000007b1d */ /* 0x000fe20000010000 */
[----:B------:R-:W-:Y:S02]  /*48b0*/  LOP3.LUT R20, R20, 0x7f0, RZ, 0xc0, !PT ;  /* 0x000007f014147812 */ /* 0x000fe400078ec0ff */
[----:B------:R-:W-:Y:S02]  /*48c0*/  ISETP.GE.AND P3, PT, R22, 0x80, PT ;  /* 0x000000801600780c */ /* 0x000fe40003f66270 */
[-C--:B--2---:R-:W-:Y:S02]  /*48d0*/  LEA R21, R17, R23.reuse, 0xa ;  /* 0x0000001711157211 */ /* 0x084fe400078e50ff */
[----:B------:R-:W-:Y:S01]  /*48e0*/  LEA R25, R16, R23, 0xa ;  /* 0x0000001710197211 */ /* 0x000fe200078e50ff */
[----:B0-----:R-:W-:Y:S01]  /*48f0*/  IMAD.WIDE R16, R19, 0x4, R2 ;  /* 0x0000000413107825 */ /* 0x001fe200078e0202 */
[----:B------:R-:W-:-:S03]  /*4900*/  IADD3 R27, R20, UR6, RZ ;  /* 0x00000006141b7c10 */ /* 0x000fc6000fffe0ff */
[----:B------:R-:W-:Y:S01]  /*4910*/  IMAD.WIDE R18, R21, 0x4, R2 ;  /* 0x0000000415127825 */ /* 0x000fe200078e0202 */
[----:B------:R-:W-:-:S03]  /*4920*/  LEA R27, R0, R27, 0x2 ;  /* 0x0000001b001b7211 */ /* 0x000fc600078e10ff */
[----:B------:R-:W-:Y:S01]  /*4930*/  IMAD.WIDE R20, R25, 0x4, R2 ;  /* 0x0000000419147825 */ /* 0x000fe200078e0202 */
[----:B------:R-:W0:Y:S04]  /*4940*/  LDS.128 R12, [R12] ;  /* 0x000000000c0c7984 */ /* 0x000e280000000c00 */
[----:B------:R-:W1:Y:S04]  /*4950*/  LDS.128 R8, [R9+0x1000] ;  /* 0x0010000009087984 */ /* 0x000e680000000c00 */
[----:B------:R-:W2:Y:S04]  /*4960*/  LDS.128 R4, [R7+0x2000] ;  /* 0x0020000007047984 */ /* 0x000ea80000000c00 */
[----:B0-----:R0:W-:Y:S04]  /*4970*/  @!P0 STG.E.128 desc[UR8][R16.64], R12 ;  /* 0x0000000c10008986 */ /* 0x0011e8000c101d08 */
[----:B-1----:R0:W-:Y:S04]  /*4980*/  @!P1 STG.E.128 desc[UR8][R18.64], R8 ;  /* 0x0000000812009986 */ /* 0x0021e8000c101d08 */
[----:B--2---:R0:W-:Y:S01]  /*4990*/  @!P2 STG.E.128 desc[UR8][R20.64], R4 ;  /* 0x000000041400a986 */ /* 0x0041e2000c101d08 */
[----:B------:R-:W-:Y:S05]  /*49a0*/  @P3 EXIT ;  /* 0x000000000000394d */ /* 0x000fea0003800000 */
[----:B------:R-:W0:Y:S01]  /*49b0*/  LDS.128 R24, [R27+0x3000] ;  /* 0x003000001b187984 */ /* 0x000e220000000c00 */
[----:B------:R-:W-:-:S05]  /*49c0*/  LEA R23, R22, R23, 0xa ;  /* 0x0000001716177211 */ /* 0x000fca00078e50ff */
[----:B------:R-:W-:-:S05]  /*49d0*/  IMAD.WIDE R2, R23, 0x4, R2 ;  /* 0x0000000417027825 */ /* 0x000fca00078e0202 */
[----:B0-----:R-:W-:Y:S01]  /*49e0*/  STG.E.128 desc[UR8][R2.64], R24 ;  /* 0x0000001802007986 */ /* 0x001fe2000c101d08 */
[----:B------:R-:W-:Y:S05]  /*49f0*/  EXIT ;  /* 0x000000000000794d */ /* 0x000fea0003800000 */
.L_x_80:
[----:B------:R-:W-:-:S00]  /*4a00*/  BRA `(.L_x_80) ;  /* 0xfffffffc00fc7947 */ /* 0x000fc0000383ffff */
[----:B------:R-:W-:-:S00]  /*4a10*/  NOP ;  /* 0x0000000000007918 */ /* 0x000fc00000000000 */
        /* <DEDUP_REMOVED lines=14> */
.L_x_81:


//--------------------- .nv.global.init           --------------------------
	.section	.nv.global.init,"aw",@progbits
.nv.global.init:
	.type		_$_str,@object
	.size		_$_str,(_$_str_$_2 - _$_str)
_$_str:
        /*0000*/ 	.byte	0x5f, 0x5f, 0x43, 0x55, 0x44, 0x41, 0x5f, 0x46, 0x54, 0x5a, 0x00
	.type		_$_str_$_2,@object
	.size		_$_str_$_2,(.L_1 - _$_str_$_2)
_$_str_$_2:
        /*000b*/ 	.byte	0x5f, 0x5f, 0x43, 0x55, 0x44, 0x41, 0x5f, 0x50, 0x52, 0x45, 0x43, 0x5f, 0x53, 0x51, 0x52, 0x54
        /*001b*/ 	.byte	0x00
.L_1:


//--------------------- .nv.shared.triton_poi_fused__native_batch_norm_legit_no_training_mul_softplus_tanh_8 --------------------------
	.section	.nv.shared.triton_poi_fused__native_batch_norm_legit_no_training_mul_softplus_tanh_8,"aw",@nobits
	.sectionflags	@""
	.align	16
	.zero		1024


//--------------------- .nv.constant0.triton_poi_fused__native_batch_norm_legit_no_training_mul_softplus_tanh_8 --------------------------
	.section	.nv.constant0.triton_poi_fused__native_batch_norm_legit_no_training_mul_softplus_tanh_8,"a",@progbits
	.sectionflags	@""
	.align	4
.nv.constant0.triton_poi_fused__native_batch_norm_legit_no_training_mul_softplus_tanh_8:
	.zero		584
